// auto-generated by cutlass_sweep.epilogue — config: {"arch": "sm_100", "cluster_m": 2, "cluster_n": 1, "dtype": "fp16", "fusion": "sigmoid", "tile_k": 64, "tile_m": 256, "tile_n": 256}
#include "cutlass/cutlass.h"
#include "cutlass/gemm/collective/collective_builder.hpp"
#include "cutlass/gemm/device/gemm_universal_adapter.h"
#include "cutlass/gemm/kernel/gemm_universal.hpp"
#include "cutlass/epilogue/collective/collective_builder.hpp"
#include "cutlass/epilogue/fusion/operations.hpp"
#include "cutlass/epilogue/thread/activation.h"

using Elem = cutlass::half_t;
using Acc  = float;
using TileShape    = cute::Shape<cute::_256, cute::_256, cute::_64>;
using ClusterShape = cute::Shape<cute::_2, cute::_1, cute::_1>;
using FusionOp     = cutlass::epilogue::fusion::LinCombEltAct<cutlass::epilogue::thread::Sigmoid, Elem, Acc>;

using CollectiveEpilogue = typename cutlass::epilogue::collective::CollectiveBuilder<
    cutlass::arch::Sm100, cutlass::arch::OpClassTensorOp,
    TileShape, ClusterShape,
    cutlass::epilogue::collective::EpilogueTileAuto,
    Acc, Acc,
    Elem, cutlass::layout::RowMajor, 128 / cutlass::sizeof_bits<Elem>::value,
    Elem, cutlass::layout::RowMajor, 128 / cutlass::sizeof_bits<Elem>::value,
    cutlass::epilogue::collective::EpilogueScheduleAuto,
    FusionOp
  >::CollectiveOp;

using CollectiveMainloop = typename cutlass::gemm::collective::CollectiveBuilder<
    cutlass::arch::Sm100, cutlass::arch::OpClassTensorOp,
    Elem, cutlass::layout::RowMajor, 128 / cutlass::sizeof_bits<Elem>::value,
    Elem, cutlass::layout::ColumnMajor, 128 / cutlass::sizeof_bits<Elem>::value,
    Acc,
    TileShape, ClusterShape,
    cutlass::gemm::collective::StageCountAutoCarveout<
        static_cast<int>(sizeof(typename CollectiveEpilogue::SharedStorage))>,
    cutlass::gemm::collective::KernelScheduleAuto
  >::CollectiveOp;

using GemmKernel = cutlass::gemm::kernel::GemmUniversal<
    cute::Shape<int,int,int,int>, CollectiveMainloop, CollectiveEpilogue>;
using Gemm = cutlass::gemm::device::GemmUniversalAdapter<GemmKernel>;

auto* _anchor = &cutlass::device_kernel<GemmKernel>;


// ===== COMPILED SASS (sm_100a) =====

	.target	sm_100a

	.elftype	@"ET_EXEC"


//--------------------- .note.nv.tkinfo           --------------------------
	.section	.note.nv.tkinfo,"",@"SHT_NOTE"
	.sectionflags	@"SHF_NOTE_NV_TKINFO"
	.tkinfo
        /*0018*/ 	.word	0x00000002
        /*0030*/ 	.string	""
        /*0030*/ 	.string	"ptxas"
        /*0030*/ 	.string	"Cuda compilation tools, release 13.0, V13.0.88"
        /*0030*/ 	.string	"Build cuda_13.0.r13.0/compiler.36424714_0"
        /*0030*/ 	.string	"-arch sm_100a -m 64 "



//--------------------- .note.nv.cuinfo           --------------------------
	.section	.note.nv.cuinfo,"",@"SHT_NOTE"
	.sectionflags	@"SHF_NOTE_NV_CUINFO"
        /*0018*/ 	.short	0x0002
        /*001a*/ 	.short	0x0064
        /*001c*/ 	.short	0x0082
	.zero		2


//--------------------- .nv.info                  --------------------------
	.section	.nv.info,"",@"SHT_CUDA_INFO"
	.align	4


	//----- nvinfo : EIATTR_REGCOUNT
	.align		4
        /*0000*/ 	.byte	0x04, 0x2f
        /*0002*/ 	.short	(.L_19 - .L_18)
	.align		4
.L_18:
        /*0004*/ 	.word	index@(_ZN7cutlass13device_kernelINS_4gemm6kernel13GemmUniversalIN4cute5tupleIJiiiiEEENS1_10collective13CollectiveMmaINS1_35MainloopSm100TmaUmmaWarpSpecializedILi5ELi2ELi2ENS5_IJNS4_1CILi2EEENSA_ILi1EEESC_EEEEENS5_IJNSA_ILi256EEESF_NSA_ILi64EEEEEENS_6half_tENS5_IJlSC_lEEESI_SJ_NS4_8TiledMMAINS4_8MMA_AtomIJNS4_26SM100_MMA_F16BF16_2x1SM_SSISI_SI_fLi256ELi256ELNS4_4UMMA5MajorE0ELSO_0ELNSN_7ScaleInE0ELSP_0EEEEEENS4_6LayoutINS5_IJSC_SC_SC_EEENS5_IJNSA_ILi0EEESU_SU_EEEEENS5_IJNS4_10UnderscoreESX_SX_EEEEENS4_18SM100_TMA_2SM_LOADENS4_14ComposedLayoutINS4_7SwizzleILi3ELi4ELi3EEENS4_18smem_ptr_flag_bitsILi16EEENSS_INS5_IJNSA_ILi8EEESG_EEENS5_IJSG_SC_EEEEEEEvNS4_8identityES10_S1A_vS1B_EENS_8epilogue10collective18CollectiveEpilogueINS1D_23Sm100TmaWarpSpecializedILi4ELi2ELi64ELb1ELb0EEEJNS5_IJNSA_ILi128EEESF_SG_EEENS5_IJNSS_IS1I_SC_EENSS_ISG_SC_EEEEESI_SJ_SI_SJ_NS1D_6fusion15FusionCallbacksIS1H_NS1N_13LinCombEltActINS1D_6thread7SigmoidESI_fSI_fLNS_15FloatRoundStyleE2EEES1J_S1M_JEEENS4_5SM1004TMEM4LOAD26SM100_TMEM_LOAD_32dp32b64xENS4_13SM90_TMA_LOADES1A_NS4_39AutoVectorizingCopyWithAssumedAlignmentILi128EEENS4_14SM90_TMA_STOREES1A_S21_S21_EEEvvEEEEvNT_6ParamsE)
        /*0008*/ 	.word	0x000000ea


	//----- nvinfo : EIATTR_FRAME_SIZE
	.align		4
.L_19:
        /*000c*/ 	.byte	0x04, 0x11
        /*000e*/ 	.short	(.L_21 - .L_20)
	.align		4
.L_20:
        /*0010*/ 	.word	index@($__internal_3_$__cuda_sm20_rcp_rn_f32_slowpath)
        /*0014*/ 	.word	0x00000000


	//----- nvinfo : EIATTR_FRAME_SIZE
	.align		4
.L_21:
        /*0018*/ 	.byte	0x04, 0x11
        /*001a*/ 	.short	(.L_23 - .L_22)
	.align		4
.L_22:
        /*001c*/ 	.word	index@($__internal_2_$__cuda_sm10x_tcgen05_guardrail_trap_unallocated_columns_being_dealloced)
        /*0020*/ 	.word	0x00000000


	//----- nvinfo : EIATTR_FRAME_SIZE
	.align		4
.L_23:
        /*0024*/ 	.byte	0x04, 0x11
        /*0026*/ 	.short	(.L_25 - .L_24)
	.align		4
.L_24:
        /*0028*/ 	.word	index@($__internal_1_$__cuda_sm10x_tcgen05_guardrail_trap_phase_invalid_during_alloc)
        /*002c*/ 	.word	0x00000000


	//----- nvinfo : EIATTR_FRAME_SIZE
	.align		4
.L_25:
        /*0030*/ 	.byte	0x04, 0x11
        /*0032*/ 	.short	(.L_27 - .L_26)
	.align		4
.L_26:
        /*0034*/ 	.word	index@($__internal_0_$__cuda_sm10x_tcgen05_guardrail_trap_col_being_dealloced_not_returned_by_alloc)
        /*0038*/ 	.word	0x00000000


	//----- nvinfo : EIATTR_FRAME_SIZE
	.align		4
.L_27:
        /*003c*/ 	.byte	0x04, 0x11
        /*003e*/ 	.short	(.L_29 - .L_28)
	.align		4
.L_28:
        /*0040*/ 	.word	index@(_ZN7cutlass13device_kernelINS_4gemm6kernel13GemmUniversalIN4cute5tupleIJiiiiEEENS1_10collective13CollectiveMmaINS1_35MainloopSm100TmaUmmaWarpSpecializedILi5ELi2ELi2ENS5_IJNS4_1CILi2EEENSA_ILi1EEESC_EEEEENS5_IJNSA_ILi256EEESF_NSA_ILi64EEEEEENS_6half_tENS5_IJlSC_lEEESI_SJ_NS4_8TiledMMAINS4_8MMA_AtomIJNS4_26SM100_MMA_F16BF16_2x1SM_SSISI_SI_fLi256ELi256ELNS4_4UMMA5MajorE0ELSO_0ELNSN_7ScaleInE0ELSP_0EEEEEENS4_6LayoutINS5_IJSC_SC_SC_EEENS5_IJNSA_ILi0EEESU_SU_EEEEENS5_IJNS4_10UnderscoreESX_SX_EEEEENS4_18SM100_TMA_2SM_LOADENS4_14ComposedLayoutINS4_7SwizzleILi3ELi4ELi3EEENS4_18smem_ptr_flag_bitsILi16EEENSS_INS5_IJNSA_ILi8EEESG_EEENS5_IJSG_SC_EEEEEEEvNS4_8identityES10_S1A_vS1B_EENS_8epilogue10collective18CollectiveEpilogueINS1D_23Sm100TmaWarpSpecializedILi4ELi2ELi64ELb1ELb0EEEJNS5_IJNSA_ILi128EEESF_SG_EEENS5_IJNSS_IS1I_SC_EENSS_ISG_SC_EEEEESI_SJ_SI_SJ_NS1D_6fusion15FusionCallbacksIS1H_NS1N_13LinCombEltActINS1D_6thread7SigmoidESI_fSI_fLNS_15FloatRoundStyleE2EEES1J_S1M_JEEENS4_5SM1004TMEM4LOAD26SM100_TMEM_LOAD_32dp32b64xENS4_13SM90_TMA_LOADES1A_NS4_39AutoVectorizingCopyWithAssumedAlignmentILi128EEENS4_14SM90_TMA_STOREES1A_S21_S21_EEEvvEEEEvNT_6ParamsE)
        /*0044*/ 	.word	0x00000000


	//----- nvinfo : EIATTR_MIN_STACK_SIZE
	.align		4
.L_29:
        /*0048*/ 	.byte	0x04, 0x12
        /*004a*/ 	.short	(.L_31 - .L_30)
	.align		4
.L_30:
        /*004c*/ 	.word	index@(_ZN7cutlass13device_kernelINS_4gemm6kernel13GemmUniversalIN4cute5tupleIJiiiiEEENS1_10collective13CollectiveMmaINS1_35MainloopSm100TmaUmmaWarpSpecializedILi5ELi2ELi2ENS5_IJNS4_1CILi2EEENSA_ILi1EEESC_EEEEENS5_IJNSA_ILi256EEESF_NSA_ILi64EEEEEENS_6half_tENS5_IJlSC_lEEESI_SJ_NS4_8TiledMMAINS4_8MMA_AtomIJNS4_26SM100_MMA_F16BF16_2x1SM_SSISI_SI_fLi256ELi256ELNS4_4UMMA5MajorE0ELSO_0ELNSN_7ScaleInE0ELSP_0EEEEEENS4_6LayoutINS5_IJSC_SC_SC_EEENS5_IJNSA_ILi0EEESU_SU_EEEEENS5_IJNS4_10UnderscoreESX_SX_EEEEENS4_18SM100_TMA_2SM_LOADENS4_14ComposedLayoutINS4_7SwizzleILi3ELi4ELi3EEENS4_18smem_ptr_flag_bitsILi16EEENSS_INS5_IJNSA_ILi8EEESG_EEENS5_IJSG_SC_EEEEEEEvNS4_8identityES10_S1A_vS1B_EENS_8epilogue10collective18CollectiveEpilogueINS1D_23Sm100TmaWarpSpecializedILi4ELi2ELi64ELb1ELb0EEEJNS5_IJNSA_ILi128EEESF_SG_EEENS5_IJNSS_IS1I_SC_EENSS_ISG_SC_EEEEESI_SJ_SI_SJ_NS1D_6fusion15FusionCallbacksIS1H_NS1N_13LinCombEltActINS1D_6thread7SigmoidESI_fSI_fLNS_15FloatRoundStyleE2EEES1J_S1M_JEEENS4_5SM1004TMEM4LOAD26SM100_TMEM_LOAD_32dp32b64xENS4_13SM90_TMA_LOADES1A_NS4_39AutoVectorizingCopyWithAssumedAlignmentILi128EEENS4_14SM90_TMA_STOREES1A_S21_S21_EEEvvEEEEvNT_6ParamsE)
        /*0050*/ 	.word	0x00000000
.L_31:


//--------------------- .nv.compat                --------------------------
	.section	.nv.compat,"",@"SHT_CUDA_COMPAT_INFO"
	.align	4
        /*0000*/ 	.byte	0x02, 0x09, 0x01, 0x00, 0x02, 0x02, 0x02, 0x00, 0x02, 0x05, 0x05, 0x00, 0x03, 0x07, 0x01, 0x01
        /*0010*/ 	.byte	0x02, 0x03, 0x01, 0x00, 0x02, 0x06, 0x01, 0x00, 0x04, 0x0b, 0x08, 0x00, 0x09, 0x00, 0x00, 0x00
        /*0020*/ 	.byte	0x00, 0x00, 0x00, 0x00


//--------------------- .nv.info._ZN7cutlass13device_kernelINS_4gemm6kernel13GemmUniversalIN4cute5tupleIJiiiiEEENS1_10collective13CollectiveMmaINS1_35MainloopSm100TmaUmmaWarpSpecializedILi5ELi2ELi2ENS5_IJNS4_1CILi2EEENSA_ILi1EEESC_EEEEENS5_IJNSA_ILi256EEESF_NSA_ILi64EEEEEENS_6half_tENS5_IJlSC_lEEESI_SJ_NS4_8TiledMMAINS4_8MMA_AtomIJNS4_26SM100_MMA_F16BF16_2x1SM_SSISI_SI_fLi256ELi256ELNS4_4UMMA5MajorE0ELSO_0ELNSN_7ScaleInE0ELSP_0EEEEEENS4_6LayoutINS5_IJSC_SC_SC_EEENS5_IJNSA_ILi0EEESU_SU_EEEEENS5_IJNS4_10UnderscoreESX_SX_EEEEENS4_18SM100_TMA_2SM_LOADENS4_14ComposedLayoutINS4_7SwizzleILi3ELi4ELi3EEENS4_18smem_ptr_flag_bitsILi16EEENSS_INS5_IJNSA_ILi8EEESG_EEENS5_IJSG_SC_EEEEEEEvNS4_8identityES10_S1A_vS1B_EENS_8epilogue10collective18CollectiveEpilogueINS1D_23Sm100TmaWarpSpecializedILi4ELi2ELi64ELb1ELb0EEEJNS5_IJNSA_ILi128EEESF_SG_EEENS5_IJNSS_IS1I_SC_EENSS_ISG_SC_EEEEESI_SJ_SI_SJ_NS1D_6fusion15FusionCallbacksIS1H_NS1N_13LinCombEltActINS1D_6thread7SigmoidESI_fSI_fLNS_15FloatRoundStyleE2EEES1J_S1M_JEEENS4_5SM1004TMEM4LOAD26SM100_TMEM_LOAD_32dp32b64xENS4_13SM90_TMA_LOADES1A_NS4_39AutoVectorizingCopyWithAssumedAlignmentILi128EEENS4_14SM90_TMA_STOREES1A_S21_S21_EEEvvEEEEvNT_6ParamsE --------------------------
	.section	.nv.info._ZN7cutlass13device_kernelINS_4gemm6kernel13GemmUniversalIN4cute5tupleIJiiiiEEENS1_10collective13CollectiveMmaINS1_35MainloopSm100TmaUmmaWarpSpecializedILi5ELi2ELi2ENS5_IJNS4_1CILi2EEENSA_ILi1EEESC_EEEEENS5_IJNSA_ILi256EEESF_NSA_ILi64EEEEEENS_6half_tENS5_IJlSC_lEEESI_SJ_NS4_8TiledMMAINS4_8MMA_AtomIJNS4_26SM100_MMA_F16BF16_2x1SM_SSISI_SI_fLi256ELi256ELNS4_4UMMA5MajorE0ELSO_0ELNSN_7ScaleInE0ELSP_0EEEEEENS4_6LayoutINS5_IJSC_SC_SC_EEENS5_IJNSA_ILi0EEESU_SU_EEEEENS5_IJNS4_10UnderscoreESX_SX_EEEEENS4_18SM100_TMA_2SM_LOADENS4_14ComposedLayoutINS4_7SwizzleILi3ELi4ELi3EEENS4_18smem_ptr_flag_bitsILi16EEENSS_INS5_IJNSA_ILi8EEESG_EEENS5_IJSG_SC_EEEEEEEvNS4_8identityES10_S1A_vS1B_EENS_8epilogue10collective18CollectiveEpilogueINS1D_23Sm100TmaWarpSpecializedILi4ELi2ELi64ELb1ELb0EEEJNS5_IJNSA_ILi128EEESF_SG_EEENS5_IJNSS_IS1I_SC_EENSS_ISG_SC_EEEEESI_SJ_SI_SJ_NS1D_6fusion15FusionCallbacksIS1H_NS1N_13LinCombEltActINS1D_6thread7SigmoidESI_fSI_fLNS_15FloatRoundStyleE2EEES1J_S1M_JEEENS4_5SM1004TMEM4LOAD26SM100_TMEM_LOAD_32dp32b64xENS4_13SM90_TMA_LOADES1A_NS4_39AutoVectorizingCopyWithAssumedAlignmentILi128EEENS4_14SM90_TMA_STOREES1A_S21_S21_EEEvvEEEEvNT_6ParamsE,"",@"SHT_CUDA_INFO"
	.sectionflags	@""
	.align	4


	//----- nvinfo : EIATTR_CUDA_API_VERSION
	.align		4
        /*0000*/ 	.byte	0x04, 0x37
        /*0002*/ 	.short	(.L_33 - .L_32)
.L_32:
        /*0004*/ 	.word	0x00000082


	//----- nvinfo : EIATTR_KPARAM_INFO
	.align		4
.L_33:
        /*0008*/ 	.byte	0x04, 0x17
        /*000a*/ 	.short	(.L_35 - .L_34)
.L_34:
        /*000c*/ 	.word	0x00000000
        /*0010*/ 	.short	0x0000
        /*0012*/ 	.short	0x0000
        /*0014*/ 	.byte	0x00, 0xf0, 0x01, 0x20


	//----- nvinfo : EIATTR_AT_ENTRY_FRAGMENTS
	.align		4
.L_35:
        /*0018*/ 	.byte	0x04, 0x4f
        /*001a*/ 	.short	(.L_37 - .L_36)


	//   ....[0]....
.L_36:
        /*001c*/ 	.word	0x00000007


	//----- nvinfo : EIATTR_RESERVED_SMEM_USED
	.align		4
.L_37:
        /*0020*/ 	.byte	0x01, 0x41
	.zero		2


	//----- nvinfo : EIATTR_SPARSE_MMA_MASK
	.align		4
        /*0024*/ 	.byte	0x03, 0x50
        /*0026*/ 	.short	0x0000


	//----- nvinfo : EIATTR_TCGEN05_2CTA_USED
	.align		4
        /*0028*/ 	.byte	0x01, 0x52
	.zero		2


	//----- nvinfo : EIATTR_MAXREG_COUNT
	.align		4
        /*002c*/ 	.byte	0x03, 0x1b
        /*002e*/ 	.short	0x00ff


	//----- nvinfo : EIATTR_NUM_BARRIERS
	.align		4
        /*0030*/ 	.byte	0x02, 0x4c
        /*0032*/ 	.byte	0x07
	.zero		1


	//----- nvinfo : EIATTR_EXTERNS
	.align		4
        /*0034*/ 	.byte	0x04, 0x0f
        /*0036*/ 	.short	(.L_39 - .L_38)


	//   ....[0]....
	.align		4
.L_38:
        /*0038*/ 	.word	index@(__assertfail)


	//----- nvinfo : EIATTR_MERCURY_ISA_VERSION
	.align		4
.L_39:
        /*003c*/ 	.byte	0x03, 0x5f
        /*003e*/ 	.short	0x0101


	//----- nvinfo : EIATTR_INT_WARP_WIDE_INSTR_OFFSETS
	.align		4
        /*0040*/ 	.byte	0x04, 0x31
        /*0042*/ 	.short	(.L_41 - .L_40)


	//   ....[0]....
.L_40:
        /*0044*/ 	.word	0x00000cc0


	//   ....[1]....
        /*0048*/ 	.word	0x00000d60


	//   ....[2]....
        /*004c*/ 	.word	0x00002070


	//   ....[3]....
        /*0050*/ 	.word	0x00003ec0


	//   ....[4]....
        /*0054*/ 	.word	0x00003ee0


	//   ....[5]....
        /*0058*/ 	.word	0x00003f10


	//   ....[6]....
        /*005c*/ 	.word	0x00004850


	//   ....[7]....
        /*0060*/ 	.word	0x000048c0


	//   ....[8]....
        /*0064*/ 	.word	0x000049a0


	//   ....[9]....
        /*0068*/ 	.word	0x00004a20


	//   ....[10]....
        /*006c*/ 	.word	0x00004b30


	//   ....[11]....
        /*0070*/ 	.word	0x00004bc0


	//   ....[12]....
        /*0074*/ 	.word	0x00004da0


	//   ....[13]....
        /*0078*/ 	.word	0x00004f00


	//   ....[14]....
        /*007c*/ 	.word	0x00005e40


	//----- nvinfo : EIATTR_COOP_GROUP_MASK_REGIDS
	.align		4
.L_41:
        /*0080*/ 	.byte	0x04, 0x29
        /*0082*/ 	.short	(.L_43 - .L_42)


	//   ....[0]....
.L_42:
        /*0084*/ 	.word	0xffffffff


	//   ....[1]....
        /*0088*/ 	.word	0xffffffff


	//   ....[2]....
        /*008c*/ 	.word	0xffffffff


	//   ....[3]....
        /*0090*/ 	.word	0xffffffff


	//   ....[4]....
        /*0094*/ 	.word	0xffffffff


	//   ....[5]....
        /*0098*/ 	.word	0xffffffff


	//   ....[6]....
        /*009c*/ 	.word	0xffffffff


	//   ....[7]....
        /*00a0*/ 	.word	0xffffffff


	//   ....[8]....
        /*00a4*/ 	.word	0xffffffff


	//   ....[9]....
        /*00a8*/ 	.word	0xffffffff


	//   ....[10]....
        /*00ac*/ 	.word	0xffffffff


	//   ....[11]....
        /*00b0*/ 	.word	0xffffffff


	//   ....[12]....
        /*00b4*/ 	.word	0xffffffff


	//   ....[13]....
        /*00b8*/ 	.word	0xffffffff


	//----- nvinfo : EIATTR_COOP_GROUP_INSTR_OFFSETS
	.align		4
.L_43:
        /*00bc*/ 	.byte	0x04, 0x28
        /*00be*/ 	.short	(.L_45 - .L_44)


	//   ....[0]....
.L_44:
        /*00c0*/ 	.word	0x000000c0


	//   ....[1]....
        /*00c4*/ 	.word	0x000004d0


	//   ....[2]....
        /*00c8*/ 	.word	0x00000670


	//   ....[3]....
        /*00cc*/ 	.word	0x00000800


	//   ....[4]....
        /*00d0*/ 	.word	0x000008f0


	//   ....[5]....
        /*00d4*/ 	.word	0x00000a50


	//   ....[6]....
        /*00d8*/ 	.word	0x00000ba0


	//   ....[7]....
        /*00dc*/ 	.word	0x00000de0


	//   ....[8]....
        /*00e0*/ 	.word	0x00001f50


	//   ....[9]....
        /*00e4*/ 	.word	0x00002dc0


	//   ....[10]....
        /*00e8*/ 	.word	0x00003290


	//   ....[11]....
        /*00ec*/ 	.word	0x000032c0


	//   ....[12]....
        /*00f0*/ 	.word	0x00003dc0


	//   ....[13]....
        /*00f4*/ 	.word	0x00003fd0


	//----- nvinfo : EIATTR_VRC_CTA_INIT_COUNT
	.align		4
.L_45:
        /*00f8*/ 	.byte	0x02, 0x4a
        /*00fa*/ 	.byte	0x80
	.zero		1


	//----- nvinfo : EIATTR_SYSCALL_OFFSETS
	.align		4
        /*00fc*/ 	.byte	0x04, 0x46
        /*00fe*/ 	.short	(.L_47 - .L_46)


	//   ....[0]....
.L_46:
        /*0100*/ 	.word	0x00005920


	//   ....[1]....
        /*0104*/ 	.word	0x00005a10


	//   ....[2]....
        /*0108*/ 	.word	0x000064a0


	//----- nvinfo : EIATTR_MBARRIER_INSTR_OFFSETS
	.align		4
.L_47:
        /*010c*/ 	.byte	0x04, 0x39
        /*010e*/ 	.short	(.L_49 - .L_48)


	//   ....[0]....
.L_48:
        /*0110*/ 	.word	0x000005c0
        /*0114*/ 	.word	0x000000ff
        /*0118*/ 	.word	0x00000000
        /*011c*/ 	.short	0x0100
        /*011e*/ 	.byte	0x08
	.zero		1


	//   ....[1]....
        /*0120*/ 	.word	0x000005d0
        /*0124*/ 	.word	0x000000ff
        /*0128*/ 	.word	0x00000028
        /*012c*/ 	.short	0x0100
        /*012e*/ 	.byte	0x08
	.zero		1


	//   ....[2]....
        /*0130*/ 	.word	0x000005e0
        /*0134*/ 	.word	0x000000ff
        /*0138*/ 	.word	0x00000008
        /*013c*/ 	.short	0x0100
        /*013e*/ 	.byte	0x08
	.zero		1


	//   ....[3]....
        /*0140*/ 	.word	0x000005f0
        /*0144*/ 	.word	0x000000ff
        /*0148*/ 	.word	0x00000030
        /*014c*/ 	.short	0x0100
        /*014e*/ 	.byte	0x08
	.zero		1


	//   ....[4]....
        /*0150*/ 	.word	0x00000600
        /*0154*/ 	.word	0x000000ff
        /*0158*/ 	.word	0x00000010
        /*015c*/ 	.short	0x0100
        /*015e*/ 	.byte	0x08
	.zero		1


	//   ....[5]....
        /*0160*/ 	.word	0x00000610
        /*0164*/ 	.word	0x000000ff
        /*0168*/ 	.word	0x00000038
        /*016c*/ 	.short	0x0100
        /*016e*/ 	.byte	0x08
	.zero		1


	//   ....[6]....
        /*0170*/ 	.word	0x00000620
        /*0174*/ 	.word	0x000000ff
        /*0178*/ 	.word	0x00000018
        /*017c*/ 	.short	0x0100
        /*017e*/ 	.byte	0x08
	.zero		1


	//   ....[7]....
        /*0180*/ 	.word	0x00000630
        /*0184*/ 	.word	0x000000ff
        /*0188*/ 	.word	0x00000040
        /*018c*/ 	.short	0x0100
        /*018e*/ 	.byte	0x08
	.zero		1


	//   ....[8]....
        /*0190*/ 	.word	0x00000640
        /*0194*/ 	.word	0x000000ff
        /*0198*/ 	.word	0x00000020
        /*019c*/ 	.short	0x0100
        /*019e*/ 	.byte	0x08
	.zero		1


	//   ....[9]....
        /*01a0*/ 	.word	0x00000650
        /*01a4*/ 	.word	0x000000ff
        /*01a8*/ 	.word	0x00000048
        /*01ac*/ 	.short	0x0100
        /*01ae*/ 	.byte	0x08
	.zero		1


	//   ....[10]....
        /*01b0*/ 	.word	0x00000770
        /*01b4*/ 	.word	0x000000ff
        /*01b8*/ 	.word	0x00000050
        /*01bc*/ 	.short	0x0100
        /*01be*/ 	.byte	0x09
	.zero		1


	//   ....[11]....
        /*01c0*/ 	.word	0x00000780
        /*01c4*/ 	.word	0x000000ff
        /*01c8*/ 	.word	0x00000070
        /*01cc*/ 	.short	0x0100
        /*01ce*/ 	.byte	0x09
	.zero		1


	//   ....[12]....
        /*01d0*/ 	.word	0x00000790
        /*01d4*/ 	.word	0x000000ff
        /*01d8*/ 	.word	0x00000058
        /*01dc*/ 	.short	0x0100
        /*01de*/ 	.byte	0x09
	.zero		1


	//   ....[13]....
        /*01e0*/ 	.word	0x000007a0
        /*01e4*/ 	.word	0x000000ff
        /*01e8*/ 	.word	0x00000078
        /*01ec*/ 	.short	0x0100
        /*01ee*/ 	.byte	0x09
	.zero		1


	//   ....[14]....
        /*01f0*/ 	.word	0x000007b0
        /*01f4*/ 	.word	0x000000ff
        /*01f8*/ 	.word	0x00000060
        /*01fc*/ 	.short	0x0100
        /*01fe*/ 	.byte	0x09
	.zero		1


	//   ....[15]....
        /*0200*/ 	.word	0x000007c0
        /*0204*/ 	.word	0x000000ff
        /*0208*/ 	.word	0x00000080
        /*020c*/ 	.short	0x0100
        /*020e*/ 	.byte	0x09
	.zero		1


	//   ....[16]....
        /*0210*/ 	.word	0x000007d0
        /*0214*/ 	.word	0x000000ff
        /*0218*/ 	.word	0x00000068
        /*021c*/ 	.short	0x0100
        /*021e*/ 	.byte	0x09
	.zero		1


	//   ....[17]....
        /*0220*/ 	.word	0x000007e0
        /*0224*/ 	.word	0x000000ff
        /*0228*/ 	.word	0x00000088
        /*022c*/ 	.short	0x0100
        /*022e*/ 	.byte	0x09
	.zero		1


	//   ....[18]....
        /*0230*/ 	.word	0x000008c0
        /*0234*/ 	.word	0x000000ff
        /*0238*/ 	.word	0x00000090
        /*023c*/ 	.short	0x0100
        /*023e*/ 	.byte	0x08
	.zero		1


	//   ....[19]....
        /*0240*/ 	.word	0x000008d0
        /*0244*/ 	.word	0x000000ff
        /*0248*/ 	.word	0x00000098
        /*024c*/ 	.short	0x0100
        /*024e*/ 	.byte	0x08
	.zero		1


	//   ....[20]....
        /*0250*/ 	.word	0x00000a00
        /*0254*/ 	.word	0x000000ff
        /*0258*/ 	.word	0x000000a0
        /*025c*/ 	.short	0x0100
        /*025e*/ 	.byte	0x08
	.zero		1


	//   ....[21]....
        /*0260*/ 	.word	0x00000a10
        /*0264*/ 	.word	0x000000ff
        /*0268*/ 	.word	0x000000b0
        /*026c*/ 	.short	0x0100
        /*026e*/ 	.byte	0x08
	.zero		1


	//   ....[22]....
        /*0270*/ 	.word	0x00000a20
        /*0274*/ 	.word	0x000000ff
        /*0278*/ 	.word	0x000000a8
        /*027c*/ 	.short	0x0100
        /*027e*/ 	.byte	0x08
	.zero		1


	//   ....[23]....
        /*0280*/ 	.word	0x00000a30
        /*0284*/ 	.word	0x000000ff
        /*0288*/ 	.word	0x000000b8
        /*028c*/ 	.short	0x0100
        /*028e*/ 	.byte	0x08
	.zero		1


	//   ....[24]....
        /*0290*/ 	.word	0x00000b50
        /*0294*/ 	.word	0x000000ff
        /*0298*/ 	.word	0x000000c0
        /*029c*/ 	.short	0x0100
        /*029e*/ 	.byte	0x09
	.zero		1


	//   ....[25]....
        /*02a0*/ 	.word	0x00000b60
        /*02a4*/ 	.word	0x000000ff
        /*02a8*/ 	.word	0x000000d0
        /*02ac*/ 	.short	0x0100
        /*02ae*/ 	.byte	0x09
	.zero		1


	//   ....[26]....
        /*02b0*/ 	.word	0x00000b70
        /*02b4*/ 	.word	0x000000ff
        /*02b8*/ 	.word	0x000000c8
        /*02bc*/ 	.short	0x0100
        /*02be*/ 	.byte	0x09
	.zero		1


	//   ....[27]....
        /*02c0*/ 	.word	0x00000b80
        /*02c4*/ 	.word	0x000000ff
        /*02c8*/ 	.word	0x000000d8
        /*02cc*/ 	.short	0x0100
        /*02ce*/ 	.byte	0x09
	.zero		1


	//   ....[28]....
        /*02d0*/ 	.word	0x00000c70
        /*02d4*/ 	.word	0x000000ff
        /*02d8*/ 	.word	0x000000e0
        /*02dc*/ 	.short	0x0100
        /*02de*/ 	.byte	0x08
	.zero		1


	//   ....[29]....
        /*02e0*/ 	.word	0x00000c80
        /*02e4*/ 	.word	0x000000ff
        /*02e8*/ 	.word	0x000000f0
        /*02ec*/ 	.short	0x0100
        /*02ee*/ 	.byte	0x08
	.zero		1


	//   ....[30]....
        /*02f0*/ 	.word	0x00000c90
        /*02f4*/ 	.word	0x000000ff
        /*02f8*/ 	.word	0x000000e8
        /*02fc*/ 	.short	0x0100
        /*02fe*/ 	.byte	0x08
	.zero		1


	//   ....[31]....
        /*0300*/ 	.word	0x00000ca0
        /*0304*/ 	.word	0x000000ff
        /*0308*/ 	.word	0x000000f8
        /*030c*/ 	.short	0x0100
        /*030e*/ 	.byte	0x08
	.zero		1


	//   ....[32]....
        /*0310*/ 	.word	0x00000d90
        /*0314*/ 	.word	0x000000ff
        /*0318*/ 	.word	0x00000100
        /*031c*/ 	.short	0x0100
        /*031e*/ 	.byte	0x07
	.zero		1


	//   ....[33]....
        /*0320*/ 	.word	0x00001770
        /*0324*/ 	.word	0x00000003
        /*0328*/ 	.word	0x000000f0
        /*032c*/ 	.short	0x010a
        /*032e*/ 	.byte	0xff
	.zero		1


	//   ....[34]....
        /*0330*/ 	.word	0x000017a0
        /*0334*/ 	.word	0x00000003
        /*0338*/ 	.word	0x000000e0
        /*033c*/ 	.short	0x0101
        /*033e*/ 	.byte	0xff
	.zero		1


	//   ....[35]....
        /*0340*/ 	.word	0x000018a0
        /*0344*/ 	.word	0x000000ff
        /*0348*/ 	.word	0x00000028
        /*034c*/ 	.short	0x010a
        /*034e*/ 	.byte	0x08
	.zero		1


	//   ....[36]....
        /*0350*/ 	.word	0x00001960
        /*0354*/ 	.word	0x000000ff
        /*0358*/ 	.word	0x00000028
        /*035c*/ 	.short	0x010a
        /*035e*/ 	.byte	0x21
	.zero		1


	//   ....[37]....
        /*0360*/ 	.word	0x00001b20
        /*0364*/ 	.word	0x000000ff
        /*0368*/ 	.word	0x00000028
        /*036c*/ 	.short	0x010a
        /*036e*/ 	.byte	0x08
	.zero		1


	//   ....[38]....
        /*0370*/ 	.word	0x00001c20
        /*0374*/ 	.word	0x000000ff
        /*0378*/ 	.word	0x00000098
        /*037c*/ 	.short	0x0101
        /*037e*/ 	.byte	0x06
	.zero		1


	//   ....[39]....
        /*0380*/ 	.word	0x00001c30
        /*0384*/ 	.word	0x000000ff
        /*0388*/ 	.word	0x00000028
        /*038c*/ 	.short	0x010a
        /*038e*/ 	.byte	0x08
	.zero		1


	//   ....[40]....
        /*0390*/ 	.word	0x00001cb0
        /*0394*/ 	.word	0x000000ff
        /*0398*/ 	.word	0x00000028
        /*039c*/ 	.short	0x010a
        /*039e*/ 	.byte	0x11
	.zero		1


	//   ....[41]....
        /*03a0*/ 	.word	0x00001e40
        /*03a4*/ 	.word	0x000000ff
        /*03a8*/ 	.word	0x00000028
        /*03ac*/ 	.short	0x010a
        /*03ae*/ 	.byte	0x08
	.zero		1


	//   ....[42]....
        /*03b0*/ 	.word	0x00001f80
        /*03b4*/ 	.word	0x00000002
        /*03b8*/ 	.word	0x000000a0
        /*03bc*/ 	.short	0x010a
        /*03be*/ 	.byte	0xff
	.zero		1


	//   ....[43]....
        /*03c0*/ 	.word	0x00002040
        /*03c4*/ 	.word	0x00000002
        /*03c8*/ 	.word	0x00000000
        /*03cc*/ 	.short	0x0101
        /*03ce*/ 	.byte	0xff
	.zero		1


	//   ....[44]....
        /*03d0*/ 	.word	0x000025a0
        /*03d4*/ 	.word	0x000000ff
        /*03d8*/ 	.word	0x00000000
        /*03dc*/ 	.short	0x010a
        /*03de*/ 	.byte	0x04
	.zero		1


	//   ....[45]....
        /*03e0*/ 	.word	0x00002630
        /*03e4*/ 	.word	0x000000ff
        /*03e8*/ 	.word	0x00000000
        /*03ec*/ 	.short	0x010a
        /*03ee*/ 	.byte	0x04
	.zero		1


	//   ....[46]....
        /*03f0*/ 	.word	0x000026c0
        /*03f4*/ 	.word	0x000000ff
        /*03f8*/ 	.word	0x00000000
        /*03fc*/ 	.short	0x010a
        /*03fe*/ 	.byte	0x04
	.zero		1


	//   ....[47]....
        /*0400*/ 	.word	0x00002750
        /*0404*/ 	.word	0x000000ff
        /*0408*/ 	.word	0x00000000
        /*040c*/ 	.short	0x010a
        /*040e*/ 	.byte	0x04
	.zero		1


	//   ....[48]....
        /*0410*/ 	.word	0x000027f0
        /*0414*/ 	.word	0x00000000
        /*0418*/ 	.word	0x00000000
        /*041c*/ 	.short	0x010a
        /*041e*/ 	.byte	0xff
	.zero		1


	//   ....[49]....
        /*0420*/ 	.word	0x00002920
        /*0424*/ 	.word	0x00000000
        /*0428*/ 	.word	0x000000e0
        /*042c*/ 	.short	0x010a
        /*042e*/ 	.byte	0xff
	.zero		1


	//   ....[50]....
        /*0430*/ 	.word	0x00002990
        /*0434*/ 	.word	0x00000004
        /*0438*/ 	.word	0x00000000
        /*043c*/ 	.short	0x0101
        /*043e*/ 	.byte	0xff
	.zero		1


	//   ....[51]....
        /*0440*/ 	.word	0x000029b0
        /*0444*/ 	.word	0x000000ff
        /*0448*/ 	.word	0x000000b0
        /*044c*/ 	.short	0x010a
        /*044e*/ 	.byte	0x05
	.zero		1


	//   ....[52]....
        /*0450*/ 	.word	0x00002ad0
        /*0454*/ 	.word	0x00000000
        /*0458*/ 	.word	0x000000a0
        /*045c*/ 	.short	0x010a
        /*045e*/ 	.byte	0xff
	.zero		1


	//   ....[53]....
        /*0460*/ 	.word	0x00002bd0
        /*0464*/ 	.word	0x00000000
        /*0468*/ 	.word	0x00000000
        /*046c*/ 	.short	0x0101
        /*046e*/ 	.byte	0xff
	.zero		1


	//   ....[54]....
        /*0470*/ 	.word	0x00002c60
        /*0474*/ 	.word	0x000000ff
        /*0478*/ 	.word	0x000000b0
        /*047c*/ 	.short	0x0106
        /*047e*/ 	.byte	0x05
	.zero		1


	//   ....[55]....
        /*0480*/ 	.word	0x00002c80
        /*0484*/ 	.word	0x000000ff
        /*0488*/ 	.word	0x000000b0
        /*048c*/ 	.short	0x010a
        /*048e*/ 	.byte	0x05
	.zero		1


	//   ....[56]....
        /*0490*/ 	.word	0x00002d10
        /*0494*/ 	.word	0x000000ff
        /*0498*/ 	.word	0x000000b0
        /*049c*/ 	.short	0x0106
        /*049e*/ 	.byte	0x04
	.zero		1


	//   ....[57]....
        /*04a0*/ 	.word	0x00002d50
        /*04a4*/ 	.word	0x00000000
        /*04a8*/ 	.word	0x000000b0
        /*04ac*/ 	.short	0x010a
        /*04ae*/ 	.byte	0xff
	.zero		1


	//   ....[58]....
        /*04b0*/ 	.word	0x00002f90
        /*04b4*/ 	.word	0x000000ff
        /*04b8*/ 	.word	0x00000008
        /*04bc*/ 	.short	0x010a
        /*04be*/ 	.byte	0x06
	.zero		1


	//   ....[59]....
        /*04c0*/ 	.word	0x00002fb0
        /*04c4*/ 	.word	0x000000ff
        /*04c8*/ 	.word	0x00000008
        /*04cc*/ 	.short	0x010a
        /*04ce*/ 	.byte	0x06
	.zero		1


	//   ....[60]....
        /*04d0*/ 	.word	0x00003140
        /*04d4*/ 	.word	0x000000ff
        /*04d8*/ 	.word	0x00000008
        /*04dc*/ 	.short	0x010a
        /*04de*/ 	.byte	0x06
	.zero		1


	//   ....[61]....
        /*04e0*/ 	.word	0x00003160
        /*04e4*/ 	.word	0x000000ff
        /*04e8*/ 	.word	0x00000008
        /*04ec*/ 	.short	0x010a
        /*04ee*/ 	.byte	0x06
	.zero		1


	//   ....[62]....
        /*04f0*/ 	.word	0x00003220
        /*04f4*/ 	.word	0x000000ff
        /*04f8*/ 	.word	0x00000000
        /*04fc*/ 	.short	0x0101
        /*04fe*/ 	.byte	0x07
	.zero		1


	//   ....[63]....
        /*0500*/ 	.word	0x00003560
        /*0504*/ 	.word	0x00000000
        /*0508*/ 	.word	0x000000a0
        /*050c*/ 	.short	0x010a
        /*050e*/ 	.byte	0xff
	.zero		1


	//   ....[64]....
        /*0510*/ 	.word	0x00003620
        /*0514*/ 	.word	0x00000000
        /*0518*/ 	.word	0x00000000
        /*051c*/ 	.short	0x0101
        /*051e*/ 	.byte	0xff
	.zero		1


	//   ....[65]....
        /*0520*/ 	.word	0x000036e0
        /*0524*/ 	.word	0x000000ff
        /*0528*/ 	.word	0x00000000
        /*052c*/ 	.short	0x010a
        /*052e*/ 	.byte	0x08
	.zero		1


	//   ....[66]....
        /*0530*/ 	.word	0x000036f0
        /*0534*/ 	.word	0x000000ff
        /*0538*/ 	.word	0x000000d0
        /*053c*/ 	.short	0x010a
        /*053e*/ 	.byte	0x09
	.zero		1


	//   ....[67]....
        /*0540*/ 	.word	0x000037a0
        /*0544*/ 	.word	0x000000ff
        /*0548*/ 	.word	0x00000000
        /*054c*/ 	.short	0x010a
        /*054e*/ 	.byte	0x08
	.zero		1


	//   ....[68]....
        /*0550*/ 	.word	0x000038d0
        /*0554*/ 	.word	0x000000ff
        /*0558*/ 	.word	0x00000000
        /*055c*/ 	.short	0x010a
        /*055e*/ 	.byte	0x1e
	.zero		1


	//   ....[69]....
        /*0560*/ 	.word	0x00003bd0
        /*0564*/ 	.word	0x000000ff
        /*0568*/ 	.word	0x00000000
        /*056c*/ 	.short	0x010a
        /*056e*/ 	.byte	0x05
	.zero		1


	//   ....[70]....
        /*0570*/ 	.word	0x00003c70
        /*0574*/ 	.word	0x00000000
        /*0578*/ 	.word	0x00000000
        /*057c*/ 	.short	0x010a
        /*057e*/ 	.byte	0xff
	.zero		1


	//   ....[71]....
        /*0580*/ 	.word	0x00003cb0
        /*0584*/ 	.word	0x00000000
        /*0588*/ 	.word	0x00000000
        /*058c*/ 	.short	0x010a
        /*058e*/ 	.byte	0xff
	.zero		1


	//   ....[72]....
        /*0590*/ 	.word	0x00003d20
        /*0594*/ 	.word	0x000000ff
        /*0598*/ 	.word	0x00000000
        /*059c*/ 	.short	0x0101
        /*059e*/ 	.byte	0x05
	.zero		1


	//   ....[73]....
        /*05a0*/ 	.word	0x00003d60
        /*05a4*/ 	.word	0x000000ff
        /*05a8*/ 	.word	0x00000100
        /*05ac*/ 	.short	0x010a
        /*05ae*/ 	.byte	0x07
	.zero		1


	//   ....[74]....
        /*05b0*/ 	.word	0x00003db0
        /*05b4*/ 	.word	0x000000ff
        /*05b8*/ 	.word	0x00000000
        /*05bc*/ 	.short	0x0101
        /*05be*/ 	.byte	0x05
	.zero		1


	//   ....[75]....
        /*05c0*/ 	.word	0x00004200
        /*05c4*/ 	.word	0x00000000
        /*05c8*/ 	.word	0x000000a0
        /*05cc*/ 	.short	0x010a
        /*05ce*/ 	.byte	0xff
	.zero		1


	//   ....[76]....
        /*05d0*/ 	.word	0x000042c0
        /*05d4*/ 	.word	0x00000000
        /*05d8*/ 	.word	0x00000000
        /*05dc*/ 	.short	0x0101
        /*05de*/ 	.byte	0xff
	.zero		1


	//   ....[77]....
        /*05e0*/ 	.word	0x000045e0
        /*05e4*/ 	.word	0x000000ff
        /*05e8*/ 	.word	0x00000098
        /*05ec*/ 	.short	0x010a
        /*05ee*/ 	.byte	0x07
	.zero		1


	//   ....[78]....
        /*05f0*/ 	.word	0x000047d0
        /*05f4*/ 	.word	0x000000ff
        /*05f8*/ 	.word	0x00000070
        /*05fc*/ 	.short	0x010a
        /*05fe*/ 	.byte	0x07
	.zero		1


	//   ....[79]....
        /*0600*/ 	.word	0x00004940
        /*0604*/ 	.word	0x000000ff
        /*0608*/ 	.word	0x00000050
        /*060c*/ 	.short	0x010b
        /*060e*/ 	.byte	0x07
	.zero		1


	//   ....[80]....
        /*0610*/ 	.word	0x00004950
        /*0614*/ 	.word	0x000000ff
        /*0618*/ 	.word	0x00000000
        /*061c*/ 	.short	0x0101
        /*061e*/ 	.byte	0x08
	.zero		1


	//   ....[81]....
        /*0620*/ 	.word	0x00004970
        /*0624*/ 	.word	0x000000ff
        /*0628*/ 	.word	0x00000078
        /*062c*/ 	.short	0x010a
        /*062e*/ 	.byte	0x07
	.zero		1


	//   ....[82]....
        /*0630*/ 	.word	0x00004ad0
        /*0634*/ 	.word	0x000000ff
        /*0638*/ 	.word	0x00000058
        /*063c*/ 	.short	0x010b
        /*063e*/ 	.byte	0x07
	.zero		1


	//   ....[83]....
        /*0640*/ 	.word	0x00004ae0
        /*0644*/ 	.word	0x000000ff
        /*0648*/ 	.word	0x00000000
        /*064c*/ 	.short	0x0101
        /*064e*/ 	.byte	0x08
	.zero		1


	//   ....[84]....
        /*0650*/ 	.word	0x00004af0
        /*0654*/ 	.word	0x000000ff
        /*0658*/ 	.word	0x00000080
        /*065c*/ 	.short	0x010a
        /*065e*/ 	.byte	0x07
	.zero		1


	//   ....[85]....
        /*0660*/ 	.word	0x00004c90
        /*0664*/ 	.word	0x000000ff
        /*0668*/ 	.word	0x00000060
        /*066c*/ 	.short	0x010b
        /*066e*/ 	.byte	0x07
	.zero		1


	//   ....[86]....
        /*0670*/ 	.word	0x00004d00
        /*0674*/ 	.word	0x000000ff
        /*0678*/ 	.word	0x00000000
        /*067c*/ 	.short	0x0101
        /*067e*/ 	.byte	0x08
	.zero		1


	//   ....[87]....
        /*0680*/ 	.word	0x00004d30
        /*0684*/ 	.word	0x000000ff
        /*0688*/ 	.word	0x00000088
        /*068c*/ 	.short	0x010a
        /*068e*/ 	.byte	0x07
	.zero		1


	//   ....[88]....
        /*0690*/ 	.word	0x00004f40
        /*0694*/ 	.word	0x000000ff
        /*0698*/ 	.word	0x00000068
        /*069c*/ 	.short	0x010b
        /*069e*/ 	.byte	0x07
	.zero		1


	//   ....[89]....
        /*06a0*/ 	.word	0x00004f60
        /*06a4*/ 	.word	0x000000ff
        /*06a8*/ 	.word	0x00000000
        /*06ac*/ 	.short	0x0101
        /*06ae*/ 	.byte	0x0d
	.zero		1


	//   ....[90]....
        /*06b0*/ 	.word	0x00004f90
        /*06b4*/ 	.word	0x000000ff
        /*06b8*/ 	.word	0x00000070
        /*06bc*/ 	.short	0x010a
        /*06be*/ 	.byte	0x07
	.zero		1


	//   ....[91]....
        /*06c0*/ 	.word	0x00004fb0
        /*06c4*/ 	.word	0x000000ff
        /*06c8*/ 	.word	0x00000078
        /*06cc*/ 	.short	0x010a
        /*06ce*/ 	.byte	0x07
	.zero		1


	//   ....[92]....
        /*06d0*/ 	.word	0x00004fd0
        /*06d4*/ 	.word	0x000000ff
        /*06d8*/ 	.word	0x00000080
        /*06dc*/ 	.short	0x010a
        /*06de*/ 	.byte	0x07
	.zero		1


	//   ....[93]....
        /*06e0*/ 	.word	0x00005010
        /*06e4*/ 	.word	0x00000000
        /*06e8*/ 	.word	0x00000088
        /*06ec*/ 	.short	0x010a
        /*06ee*/ 	.byte	0xff
	.zero		1


	//   ....[94]....
        /*06f0*/ 	.word	0x000052c0
        /*06f4*/ 	.word	0x00000000
        /*06f8*/ 	.word	0x000000a0
        /*06fc*/ 	.short	0x010a
        /*06fe*/ 	.byte	0xff
	.zero		1


	//   ....[95]....
        /*0700*/ 	.word	0x00005380
        /*0704*/ 	.word	0x00000000
        /*0708*/ 	.word	0x00000000
        /*070c*/ 	.short	0x0101
        /*070e*/ 	.byte	0xff
	.zero		1


	//   ....[96]....
        /*0710*/ 	.word	0x00005f20
        /*0714*/ 	.word	0x000000ff
        /*0718*/ 	.word	0x00000050
        /*071c*/ 	.short	0x010a
        /*071e*/ 	.byte	0x04
	.zero		1


	//   ....[97]....
        /*0720*/ 	.word	0x00005f60
        /*0724*/ 	.word	0x00000005
        /*0728*/ 	.word	0x000000c0
        /*072c*/ 	.short	0x010a
        /*072e*/ 	.byte	0xff
	.zero		1


	//   ....[98]....
        /*0730*/ 	.word	0x00006160
        /*0734*/ 	.word	0x00000003
        /*0738*/ 	.word	0x00000050
        /*073c*/ 	.short	0x010a
        /*073e*/ 	.byte	0xff
	.zero		1


	//   ....[99]....
        /*0740*/ 	.word	0x00006370
        /*0744*/ 	.word	0x0000007c
        /*0748*/ 	.word	0x000000c0
        /*074c*/ 	.short	0x010a
        /*074e*/ 	.byte	0xff
	.zero		1


	//   ....[100]....
        /*0750*/ 	.word	0x000065d0
        /*0754*/ 	.word	0x0000007c
        /*0758*/ 	.word	0x00000000
        /*075c*/ 	.short	0x0101
        /*075e*/ 	.byte	0xff
	.zero		1


	//   ....[101]....
        /*0760*/ 	.word	0x0000d810
        /*0764*/ 	.word	0x00000000
        /*0768*/ 	.word	0x00000000
        /*076c*/ 	.short	0x0101
        /*076e*/ 	.byte	0xff
	.zero		1


	//   ....[102]....
        /*0770*/ 	.word	0x0000d890
        /*0774*/ 	.word	0x00000003
        /*0778*/ 	.word	0x00000050
        /*077c*/ 	.short	0x010a
        /*077e*/ 	.byte	0xff
	.zero		1


	//   ....[103]....
        /*0780*/ 	.word	0x0000daf0
        /*0784*/ 	.word	0x00000000
        /*0788*/ 	.word	0x00000000
        /*078c*/ 	.short	0x0101
        /*078e*/ 	.byte	0xff
	.zero		1


	//   ....[104]....
        /*0790*/ 	.word	0x0000db10
        /*0794*/ 	.word	0x00000003
        /*0798*/ 	.word	0x000000f0
        /*079c*/ 	.short	0x010a
        /*079e*/ 	.byte	0xff
	.zero		1


	//   ....[105]....
        /*07a0*/ 	.word	0x0000db70
        /*07a4*/ 	.word	0x00000002
        /*07a8*/ 	.word	0x00000028
        /*07ac*/ 	.short	0x010a
        /*07ae*/ 	.byte	0xff
	.zero		1


	//   ....[106]....
        /*07b0*/ 	.word	0x0000dbd0
        /*07b4*/ 	.word	0x00000002
        /*07b8*/ 	.word	0x00000028
        /*07bc*/ 	.short	0x010a
        /*07be*/ 	.byte	0xff
	.zero		1


	//   ....[107]....
        /*07c0*/ 	.word	0x0000dc20
        /*07c4*/ 	.word	0x00000002
        /*07c8*/ 	.word	0x000000a0
        /*07cc*/ 	.short	0x010a
        /*07ce*/ 	.byte	0xff
	.zero		1


	//   ....[108]....
        /*07d0*/ 	.word	0x0000dc80
        /*07d4*/ 	.word	0x00000000
        /*07d8*/ 	.word	0x00000000
        /*07dc*/ 	.short	0x010a
        /*07de*/ 	.byte	0xff
	.zero		1


	//   ....[109]....
        /*07e0*/ 	.word	0x0000dce0
        /*07e4*/ 	.word	0x00000000
        /*07e8*/ 	.word	0x00000000
        /*07ec*/ 	.short	0x010a
        /*07ee*/ 	.byte	0xff
	.zero		1


	//   ....[110]....
        /*07f0*/ 	.word	0x0000dd40
        /*07f4*/ 	.word	0x00000000
        /*07f8*/ 	.word	0x00000000
        /*07fc*/ 	.short	0x010a
        /*07fe*/ 	.byte	0xff
	.zero		1


	//   ....[111]....
        /*0800*/ 	.word	0x0000dda0
        /*0804*/ 	.word	0x00000000
        /*0808*/ 	.word	0x00000000
        /*080c*/ 	.short	0x010a
        /*080e*/ 	.byte	0xff
	.zero		1


	//   ....[112]....
        /*0810*/ 	.word	0x0000ddf0
        /*0814*/ 	.word	0x00000000
        /*0818*/ 	.word	0x000000e0
        /*081c*/ 	.short	0x010a
        /*081e*/ 	.byte	0xff
	.zero		1


	//   ....[113]....
        /*0820*/ 	.word	0x0000de50
        /*0824*/ 	.word	0x00000000
        /*0828*/ 	.word	0x000000b0
        /*082c*/ 	.short	0x010a
        /*082e*/ 	.byte	0xff
	.zero		1


	//   ....[114]....
        /*0830*/ 	.word	0x0000dea0
        /*0834*/ 	.word	0x00000000
        /*0838*/ 	.word	0x000000a0
        /*083c*/ 	.short	0x010a
        /*083e*/ 	.byte	0xff
	.zero		1


	//   ....[115]....
        /*0840*/ 	.word	0x0000df00
        /*0844*/ 	.word	0x00000000
        /*0848*/ 	.word	0x000000b0
        /*084c*/ 	.short	0x010a
        /*084e*/ 	.byte	0xff
	.zero		1


	//   ....[116]....
        /*0850*/ 	.word	0x0000df60
        /*0854*/ 	.word	0x00000004
        /*0858*/ 	.word	0x00000008
        /*085c*/ 	.short	0x010a
        /*085e*/ 	.byte	0xff
	.zero		1


	//   ....[117]....
        /*0860*/ 	.word	0x0000e040
        /*0864*/ 	.word	0x00000002
        /*0868*/ 	.word	0x00000008
        /*086c*/ 	.short	0x010a
        /*086e*/ 	.byte	0xff
	.zero		1


	//   ....[118]....
        /*0870*/ 	.word	0x0000e090
        /*0874*/ 	.word	0x00000000
        /*0878*/ 	.word	0x000000a0
        /*087c*/ 	.short	0x010a
        /*087e*/ 	.byte	0xff
	.zero		1


	//   ....[119]....
        /*0880*/ 	.word	0x0000e0f0
        /*0884*/ 	.word	0x00000000
        /*0888*/ 	.word	0x000000d0
        /*088c*/ 	.short	0x010a
        /*088e*/ 	.byte	0xff
	.zero		1


	//   ....[120]....
        /*0890*/ 	.word	0x0000e150
        /*0894*/ 	.word	0x00000000
        /*0898*/ 	.word	0x00000000
        /*089c*/ 	.short	0x010a
        /*089e*/ 	.byte	0xff
	.zero		1


	//   ....[121]....
        /*08a0*/ 	.word	0x0000e1b0
        /*08a4*/ 	.word	0x00000000
        /*08a8*/ 	.word	0x00000000
        /*08ac*/ 	.short	0x010a
        /*08ae*/ 	.byte	0xff
	.zero		1


	//   ....[122]....
        /*08b0*/ 	.word	0x0000e210
        /*08b4*/ 	.word	0x00000000
        /*08b8*/ 	.word	0x00000100
        /*08bc*/ 	.short	0x010a
        /*08be*/ 	.byte	0xff
	.zero		1


	//   ....[123]....
        /*08c0*/ 	.word	0x0000e260
        /*08c4*/ 	.word	0x00000000
        /*08c8*/ 	.word	0x000000a0
        /*08cc*/ 	.short	0x010a
        /*08ce*/ 	.byte	0xff
	.zero		1


	//   ....[124]....
        /*08d0*/ 	.word	0x0000e2c0
        /*08d4*/ 	.word	0x00000000
        /*08d8*/ 	.word	0x00000098
        /*08dc*/ 	.short	0x010a
        /*08de*/ 	.byte	0xff
	.zero		1


	//   ....[125]....
        /*08e0*/ 	.word	0x0000e320
        /*08e4*/ 	.word	0x00000003
        /*08e8*/ 	.word	0x00000070
        /*08ec*/ 	.short	0x010a
        /*08ee*/ 	.byte	0xff
	.zero		1


	//   ....[126]....
        /*08f0*/ 	.word	0x0000e380
        /*08f4*/ 	.word	0x00000003
        /*08f8*/ 	.word	0x00000078
        /*08fc*/ 	.short	0x010a
        /*08fe*/ 	.byte	0xff
	.zero		1


	//   ....[127]....
        /*0900*/ 	.word	0x0000e3e0
        /*0904*/ 	.word	0x00000003
        /*0908*/ 	.word	0x00000080
        /*090c*/ 	.short	0x010a
        /*090e*/ 	.byte	0xff
	.zero		1


	//   ....[128]....
        /*0910*/ 	.word	0x0000e440
        /*0914*/ 	.word	0x00000003
        /*0918*/ 	.word	0x00000088
        /*091c*/ 	.short	0x010a
        /*091e*/ 	.byte	0xff
	.zero		1


	//   ....[129]....
        /*0920*/ 	.word	0x0000e4a0
        /*0924*/ 	.word	0x00000000
        /*0928*/ 	.word	0x00000070
        /*092c*/ 	.short	0x010a
        /*092e*/ 	.byte	0xff
	.zero		1


	//   ....[130]....
        /*0930*/ 	.word	0x0000e500
        /*0934*/ 	.word	0x00000000
        /*0938*/ 	.word	0x00000078
        /*093c*/ 	.short	0x010a
        /*093e*/ 	.byte	0xff
	.zero		1


	//   ....[131]....
        /*0940*/ 	.word	0x0000e560
        /*0944*/ 	.word	0x00000000
        /*0948*/ 	.word	0x00000080
        /*094c*/ 	.short	0x010a
        /*094e*/ 	.byte	0xff
	.zero		1


	//   ....[132]....
        /*0950*/ 	.word	0x0000e5b0
        /*0954*/ 	.word	0x00000000
        /*0958*/ 	.word	0x000000a0
        /*095c*/ 	.short	0x010a
        /*095e*/ 	.byte	0xff
	.zero		1


	//   ....[133]....
        /*0960*/ 	.word	0x0000e600
        /*0964*/ 	.word	0x00000003
        /*0968*/ 	.word	0x00000050
        /*096c*/ 	.short	0x010a
        /*096e*/ 	.byte	0xff
	.zero		1


	//   ....[134]....
        /*0970*/ 	.word	0x0000e650
        /*0974*/ 	.word	0x0000007c
        /*0978*/ 	.word	0x000000c0
        /*097c*/ 	.short	0x010a
        /*097e*/ 	.byte	0xff
	.zero		1


	//----- nvinfo : EIATTR_NUM_MBARRIERS
	.align		4
.L_49:
        /*0980*/ 	.byte	0x03, 0x38
        /*0982*/ 	.short	0x0021


	//----- nvinfo : EIATTR_EXIT_INSTR_OFFSETS
	.align		4
        /*0984*/ 	.byte	0x04, 0x1c
        /*0986*/ 	.short	(.L_51 - .L_50)


	//   ....[0]....
.L_50:
        /*0988*/ 	.word	0x00002820


	//   ....[1]....
        /*098c*/ 	.word	0x00002d20


	//   ....[2]....
        /*0990*/ 	.word	0x00002d80


	//   ....[3]....
        /*0994*/ 	.word	0x00003fe0


	//   ....[4]....
        /*0998*/ 	.word	0x00005040


	//   ....[5]....
        /*099c*/ 	.word	0x00005080


	//   ....[6]....
        /*09a0*/ 	.word	0x0000d9d0


	//   ....[7]....
        /*09a4*/ 	.word	0x0000da50


	//   ....[8]....
        /*09a8*/ 	.word	0x0000da80


	//   ....[9]....
        /*09ac*/ 	.word	0x0000db00


	//----- nvinfo : EIATTR_MAX_THREADS
	.align		4
.L_51:
        /*09b0*/ 	.byte	0x04, 0x05
        /*09b2*/ 	.short	(.L_53 - .L_52)
.L_52:
        /*09b4*/ 	.word	0x00000100
        /*09b8*/ 	.word	0x00000001
        /*09bc*/ 	.word	0x00000001


	//----- nvinfo : EIATTR_CRS_STACK_SIZE
	.align		4
.L_53:
        /*09c0*/ 	.byte	0x04, 0x1e
        /*09c2*/ 	.short	(.L_55 - .L_54)
.L_54:
        /*09c4*/ 	.word	0x00000000


	//----- nvinfo : EIATTR_CBANK_PARAM_SIZE
	.align		4
.L_55:
        /*09c8*/ 	.byte	0x03, 0x19
        /*09ca*/ 	.short	0x0800


	//----- nvinfo : EIATTR_PARAM_CBANK
	.align		4
        /*09cc*/ 	.byte	0x04, 0x0a
        /*09ce*/ 	.short	(.L_57 - .L_56)
	.align		4
.L_56:
        /*09d0*/ 	.word	index@(.nv.constant0._ZN7cutlass13device_kernelINS_4gemm6kernel13GemmUniversalIN4cute5tupleIJiiiiEEENS1_10collective13CollectiveMmaINS1_35MainloopSm100TmaUmmaWarpSpecializedILi5ELi2ELi2ENS5_IJNS4_1CILi2EEENSA_ILi1EEESC_EEEEENS5_IJNSA_ILi256EEESF_NSA_ILi64EEEEEENS_6half_tENS5_IJlSC_lEEESI_SJ_NS4_8TiledMMAINS4_8MMA_AtomIJNS4_26SM100_MMA_F16BF16_2x1SM_SSISI_SI_fLi256ELi256ELNS4_4UMMA5MajorE0ELSO_0ELNSN_7ScaleInE0ELSP_0EEEEEENS4_6LayoutINS5_IJSC_SC_SC_EEENS5_IJNSA_ILi0EEESU_SU_EEEEENS5_IJNS4_10UnderscoreESX_SX_EEEEENS4_18SM100_TMA_2SM_LOADENS4_14ComposedLayoutINS4_7SwizzleILi3ELi4ELi3EEENS4_18smem_ptr_flag_bitsILi16EEENSS_INS5_IJNSA_ILi8EEESG_EEENS5_IJSG_SC_EEEEEEEvNS4_8identityES10_S1A_vS1B_EENS_8epilogue10collective18CollectiveEpilogueINS1D_23Sm100TmaWarpSpecializedILi4ELi2ELi64ELb1ELb0EEEJNS5_IJNSA_ILi128EEESF_SG_EEENS5_IJNSS_IS1I_SC_EENSS_ISG_SC_EEEEESI_SJ_SI_SJ_NS1D_6fusion15FusionCallbacksIS1H_NS1N_13LinCombEltActINS1D_6thread7SigmoidESI_fSI_fLNS_15FloatRoundStyleE2EEES1J_S1M_JEEENS4_5SM1004TMEM4LOAD26SM100_TMEM_LOAD_32dp32b64xENS4_13SM90_TMA_LOADES1A_NS4_39AutoVectorizingCopyWithAssumedAlignmentILi128EEENS4_14SM90_TMA_STOREES1A_S21_S21_EEEvvEEEEvNT_6ParamsE)
        /*09d4*/ 	.short	0x0380
        /*09d6*/ 	.short	0x0800


	//----- nvinfo : EIATTR_SW_WAR
	.align		4
.L_57:
        /*09d8*/ 	.byte	0x04, 0x36
        /*09da*/ 	.short	(.L_59 - .L_58)
.L_58:
        /*09dc*/ 	.word	0x00000008
.L_59:


//--------------------- .nv.callgraph             --------------------------
	.section	.nv.callgraph,"",@"SHT_CUDA_CALLGRAPH"
	.align	4
	.sectionentsize	8
	.align		4
        /*0000*/ 	.word	0x00000000
	.align		4
        /*0004*/ 	.word	0xffffffff
	.align		4
        /*0008*/ 	.word	index@(_ZN7cutlass13device_kernelINS_4gemm6kernel13GemmUniversalIN4cute5tupleIJiiiiEEENS1_10collective13CollectiveMmaINS1_35MainloopSm100TmaUmmaWarpSpecializedILi5ELi2ELi2ENS5_IJNS4_1CILi2EEENSA_ILi1EEESC_EEEEENS5_IJNSA_ILi256EEESF_NSA_ILi64EEEEEENS_6half_tENS5_IJlSC_lEEESI_SJ_NS4_8TiledMMAINS4_8MMA_AtomIJNS4_26SM100_MMA_F16BF16_2x1SM_SSISI_SI_fLi256ELi256ELNS4_4UMMA5MajorE0ELSO_0ELNSN_7ScaleInE0ELSP_0EEEEEENS4_6LayoutINS5_IJSC_SC_SC_EEENS5_IJNSA_ILi0EEESU_SU_EEEEENS5_IJNS4_10UnderscoreESX_SX_EEEEENS4_18SM100_TMA_2SM_LOADENS4_14ComposedLayoutINS4_7SwizzleILi3ELi4ELi3EEENS4_18smem_ptr_flag_bitsILi16EEENSS_INS5_IJNSA_ILi8EEESG_EEENS5_IJSG_SC_EEEEEEEvNS4_8identityES10_S1A_vS1B_EENS_8epilogue10collective18CollectiveEpilogueINS1D_23Sm100TmaWarpSpecializedILi4ELi2ELi64ELb1ELb0EEEJNS5_IJNSA_ILi128EEESF_SG_EEENS5_IJNSS_IS1I_SC_EENSS_ISG_SC_EEEEESI_SJ_SI_SJ_NS1D_6fusion15FusionCallbacksIS1H_NS1N_13LinCombEltActINS1D_6thread7SigmoidESI_fSI_fLNS_15FloatRoundStyleE2EEES1J_S1M_JEEENS4_5SM1004TMEM4LOAD26SM100_TMEM_LOAD_32dp32b64xENS4_13SM90_TMA_LOADES1A_NS4_39AutoVectorizingCopyWithAssumedAlignmentILi128EEENS4_14SM90_TMA_STOREES1A_S21_S21_EEEvvEEEEvNT_6ParamsE)
	.align		4
        /*000c*/ 	.word	index@(__assertfail)
	.align		4
        /*0010*/ 	.word	0x00000000
	.align		4
        /*0014*/ 	.word	0xfffffffe
	.align		4
        /*0018*/ 	.word	0x00000000
	.align		4
        /*001c*/ 	.word	0xfffffffd
	.align		4
        /*0020*/ 	.word	0x00000000
	.align		4
        /*0024*/ 	.word	0xfffffffc


//--------------------- .nv.constant4             --------------------------
	.section	.nv.constant4,"a",@progbits
	.align	8
	.align		8
.nv.constant4:
        /*0000*/ 	.dword	__assertfail
	.align		8
        /*0008*/ 	.dword	__unnamed_1
	.align		8
        /*0010*/ 	.dword	__unnamed_2
	.align		8
        /*0018*/ 	.dword	_ZN39_INTERNAL_93689901_4_k_cu_62a0ea1a_29714cuda3std3__45__cpo5beginE
	.align		8
        /*0020*/ 	.dword	_ZN39_INTERNAL_93689901_4_k_cu_62a0ea1a_29714cuda3std3__45__cpo3endE
	.align		8
        /*0028*/ 	.dword	_ZN39_INTERNAL_93689901_4_k_cu_62a0ea1a_29714cuda3std3__45__cpo6cbeginE
	.align		8
        /*0030*/ 	.dword	_ZN39_INTERNAL_93689901_4_k_cu_62a0ea1a_29714cuda3std3__45__cpo4cendE
	.align		8
        /*0038*/ 	.dword	_ZN39_INTERNAL_93689901_4_k_cu_62a0ea1a_29714cuda3std3__441_GLOBAL__N__93689901_4_k_cu_62a0ea1a_29716ignoreE
	.align		8
        /*0040*/ 	.dword	_ZN39_INTERNAL_93689901_4_k_cu_62a0ea1a_29714cuda3std3__419piecewise_constructE
	.align		8
        /*0048*/ 	.dword	_ZN39_INTERNAL_93689901_4_k_cu_62a0ea1a_29714cuda3std3__48in_placeE
	.align		8
        /*0050*/ 	.dword	_ZN39_INTERNAL_93689901_4_k_cu_62a0ea1a_29714cuda3std6ranges3__45__cpo4swapE
	.align		8
        /*0058*/ 	.dword	_ZN39_INTERNAL_93689901_4_k_cu_62a0ea1a_29714cuda3std6ranges3__45__cpo9iter_moveE
	.align		8
        /*0060*/ 	.dword	_ZN39_INTERNAL_93689901_4_k_cu_62a0ea1a_29714cute7productE
	.align		8
        /*0068*/ 	.dword	_ZN39_INTERNAL_93689901_4_k_cu_62a0ea1a_29714cute1_E
	.align		8
        /*0070*/ 	.dword	$str$25
	.align		8
        /*0078*/ 	.dword	$str$26
	.align		8
        /*0080*/ 	.dword	$str$27
	.align		8
        /*0088*/ 	.dword	$str$28


//--------------------- .text._ZN7cutlass13device_kernelINS_4gemm6kernel13GemmUniversalIN4cute5tupleIJiiiiEEENS1_10collective13CollectiveMmaINS1_35MainloopSm100TmaUmmaWarpSpecializedILi5ELi2ELi2ENS5_IJNS4_1CILi2EEENSA_ILi1EEESC_EEEEENS5_IJNSA_ILi256EEESF_NSA_ILi64EEEEEENS_6half_tENS5_IJlSC_lEEESI_SJ_NS4_8TiledMMAINS4_8MMA_AtomIJNS4_26SM100_MMA_F16BF16_2x1SM_SSISI_SI_fLi256ELi256ELNS4_4UMMA5MajorE0ELSO_0ELNSN_7ScaleInE0ELSP_0EEEEEENS4_6LayoutINS5_IJSC_SC_SC_EEENS5_IJNSA_ILi0EEESU_SU_EEEEENS5_IJNS4_10UnderscoreESX_SX_EEEEENS4_18SM100_TMA_2SM_LOADENS4_14ComposedLayoutINS4_7SwizzleILi3ELi4ELi3EEENS4_18smem_ptr_flag_bitsILi16EEENSS_INS5_IJNSA_ILi8EEESG_EEENS5_IJSG_SC_EEEEEEEvNS4_8identityES10_S1A_vS1B_EENS_8epilogue10collective18CollectiveEpilogueINS1D_23Sm100TmaWarpSpecializedILi4ELi2ELi64ELb1ELb0EEEJNS5_IJNSA_ILi128EEESF_SG_EEENS5_IJNSS_IS1I_SC_EENSS_ISG_SC_EEEEESI_SJ_SI_SJ_NS1D_6fusion15FusionCallbacksIS1H_NS1N_13LinCombEltActINS1D_6thread7SigmoidESI_fSI_fLNS_15FloatRoundStyleE2EEES1J_S1M_JEEENS4_5SM1004TMEM4LOAD26SM100_TMEM_LOAD_32dp32b64xENS4_13SM90_TMA_LOADES1A_NS4_39AutoVectorizingCopyWithAssumedAlignmentILi128EEENS4_14SM90_TMA_STOREES1A_S21_S21_EEEvvEEEEvNT_6ParamsE --------------------------
	.section	.text._ZN7cutlass13device_kernelINS_4gemm6kernel13GemmUniversalIN4cute5tupleIJiiiiEEENS1_10collective13CollectiveMmaINS1_35MainloopSm100TmaUmmaWarpSpecializedILi5ELi2ELi2ENS5_IJNS4_1CILi2EEENSA_ILi1EEESC_EEEEENS5_IJNSA_ILi256EEESF_NSA_ILi64EEEEEENS_6half_tENS5_IJlSC_lEEESI_SJ_NS4_8TiledMMAINS4_8MMA_AtomIJNS4_26SM100_MMA_F16BF16_2x1SM_SSISI_SI_fLi256ELi256ELNS4_4UMMA5MajorE0ELSO_0ELNSN_7ScaleInE0ELSP_0EEEEEENS4_6LayoutINS5_IJSC_SC_SC_EEENS5_IJNSA_ILi0EEESU_SU_EEEEENS5_IJNS4_10UnderscoreESX_SX_EEEEENS4_18SM100_TMA_2SM_LOADENS4_14ComposedLayoutINS4_7SwizzleILi3ELi4ELi3EEENS4_18smem_ptr_flag_bitsILi16EEENSS_INS5_IJNSA_ILi8EEESG_EEENS5_IJSG_SC_EEEEEEEvNS4_8identityES10_S1A_vS1B_EENS_8epilogue10collective18CollectiveEpilogueINS1D_23Sm100TmaWarpSpecializedILi4ELi2ELi64ELb1ELb0EEEJNS5_IJNSA_ILi128EEESF_SG_EEENS5_IJNSS_IS1I_SC_EENSS_ISG_SC_EEEEESI_SJ_SI_SJ_NS1D_6fusion15FusionCallbacksIS1H_NS1N_13LinCombEltActINS1D_6thread7SigmoidESI_fSI_fLNS_15FloatRoundStyleE2EEES1J_S1M_JEEENS4_5SM1004TMEM4LOAD26SM100_TMEM_LOAD_32dp32b64xENS4_13SM90_TMA_LOADES1A_NS4_39AutoVectorizingCopyWithAssumedAlignmentILi128EEENS4_14SM90_TMA_STOREES1A_S21_S21_EEEvvEEEEvNT_6ParamsE,"ax",@progbits
	.align	128
.text._ZN7cutlass13device_kernelINS_4gemm6kernel13GemmUniversalIN4cute5tupleIJiiiiEEENS1_10collective13CollectiveMmaINS1_35MainloopSm100TmaUmmaWarpSpecializedILi5ELi2ELi2ENS5_IJNS4_1CILi2EEENSA_ILi1EEESC_EEEEENS5_IJNSA_ILi256EEESF_NSA_ILi64EEEEEENS_6half_tENS5_IJlSC_lEEESI_SJ_NS4_8TiledMMAINS4_8MMA_AtomIJNS4_26SM100_MMA_F16BF16_2x1SM_SSISI_SI_fLi256ELi256ELNS4_4UMMA5MajorE0ELSO_0ELNSN_7ScaleInE0ELSP_0EEEEEENS4_6LayoutINS5_IJSC_SC_SC_EEENS5_IJNSA_ILi0EEESU_SU_EEEEENS5_IJNS4_10UnderscoreESX_SX_EEEEENS4_18SM100_TMA_2SM_LOADENS4_14ComposedLayoutINS4_7SwizzleILi3ELi4ELi3EEENS4_18smem_ptr_flag_bitsILi16EEENSS_INS5_IJNSA_ILi8EEESG_EEENS5_IJSG_SC_EEEEEEEvNS4_8identityES10_S1A_vS1B_EENS_8epilogue10collective18CollectiveEpilogueINS1D_23Sm100TmaWarpSpecializedILi4ELi2ELi64ELb1ELb0EEEJNS5_IJNSA_ILi128EEESF_SG_EEENS5_IJNSS_IS1I_SC_EENSS_ISG_SC_EEEEESI_SJ_SI_SJ_NS1D_6fusion15FusionCallbacksIS1H_NS1N_13LinCombEltActINS1D_6thread7SigmoidESI_fSI_fLNS_15FloatRoundStyleE2EEES1J_S1M_JEEENS4_5SM1004TMEM4LOAD26SM100_TMEM_LOAD_32dp32b64xENS4_13SM90_TMA_LOADES1A_NS4_39AutoVectorizingCopyWithAssumedAlignmentILi128EEENS4_14SM90_TMA_STOREES1A_S21_S21_EEEvvEEEEvNT_6ParamsE:
        .type           _ZN7cutlass13device_kernelINS_4gemm6kernel13GemmUniversalIN4cute5tupleIJiiiiEEENS1_10collective13CollectiveMmaINS1_35MainloopSm100TmaUmmaWarpSpecializedILi5ELi2ELi2ENS5_IJNS4_1CILi2EEENSA_ILi1EEESC_EEEEENS5_IJNSA_ILi256EEESF_NSA_ILi64EEEEEENS_6half_tENS5_IJlSC_lEEESI_SJ_NS4_8TiledMMAINS4_8MMA_AtomIJNS4_26SM100_MMA_F16BF16_2x1SM_SSISI_SI_fLi256ELi256ELNS4_4UMMA5MajorE0ELSO_0ELNSN_7ScaleInE0ELSP_0EEEEEENS4_6LayoutINS5_IJSC_SC_SC_EEENS5_IJNSA_ILi0EEESU_SU_EEEEENS5_IJNS4_10UnderscoreESX_SX_EEEEENS4_18SM100_TMA_2SM_LOADENS4_14ComposedLayoutINS4_7SwizzleILi3ELi4ELi3EEENS4_18smem_ptr_flag_bitsILi16EEENSS_INS5_IJNSA_ILi8EEESG_EEENS5_IJSG_SC_EEEEEEEvNS4_8identityES10_S1A_vS1B_EENS_8epilogue10collective18CollectiveEpilogueINS1D_23Sm100TmaWarpSpecializedILi4ELi2ELi64ELb1ELb0EEEJNS5_IJNSA_ILi128EEESF_SG_EEENS5_IJNSS_IS1I_SC_EENSS_ISG_SC_EEEEESI_SJ_SI_SJ_NS1D_6fusion15FusionCallbacksIS1H_NS1N_13LinCombEltActINS1D_6thread7SigmoidESI_fSI_fLNS_15FloatRoundStyleE2EEES1J_S1M_JEEENS4_5SM1004TMEM4LOAD26SM100_TMEM_LOAD_32dp32b64xENS4_13SM90_TMA_LOADES1A_NS4_39AutoVectorizingCopyWithAssumedAlignmentILi128EEENS4_14SM90_TMA_STOREES1A_S21_S21_EEEvvEEEEvNT_6ParamsE,@function
        .size           _ZN7cutlass13device_kernelINS_4gemm6kernel13GemmUniversalIN4cute5tupleIJiiiiEEENS1_10collective13CollectiveMmaINS1_35MainloopSm100TmaUmmaWarpSpecializedILi5ELi2ELi2ENS5_IJNS4_1CILi2EEENSA_ILi1EEESC_EEEEENS5_IJNSA_ILi256EEESF_NSA_ILi64EEEEEENS_6half_tENS5_IJlSC_lEEESI_SJ_NS4_8TiledMMAINS4_8MMA_AtomIJNS4_26SM100_MMA_F16BF16_2x1SM_SSISI_SI_fLi256ELi256ELNS4_4UMMA5MajorE0ELSO_0ELNSN_7ScaleInE0ELSP_0EEEEEENS4_6LayoutINS5_IJSC_SC_SC_EEENS5_IJNSA_ILi0EEESU_SU_EEEEENS5_IJNS4_10UnderscoreESX_SX_EEEEENS4_18SM100_TMA_2SM_LOADENS4_14ComposedLayoutINS4_7SwizzleILi3ELi4ELi3EEENS4_18smem_ptr_flag_bitsILi16EEENSS_INS5_IJNSA_ILi8EEESG_EEENS5_IJSG_SC_EEEEEEEvNS4_8identityES10_S1A_vS1B_EENS_8epilogue10collective18CollectiveEpilogueINS1D_23Sm100TmaWarpSpecializedILi4ELi2ELi64ELb1ELb0EEEJNS5_IJNSA_ILi128EEESF_SG_EEENS5_IJNSS_IS1I_SC_EENSS_ISG_SC_EEEEESI_SJ_SI_SJ_NS1D_6fusion15FusionCallbacksIS1H_NS1N_13LinCombEltActINS1D_6thread7SigmoidESI_fSI_fLNS_15FloatRoundStyleE2EEES1J_S1M_JEEENS4_5SM1004TMEM4LOAD26SM100_TMEM_LOAD_32dp32b64xENS4_13SM90_TMA_LOADES1A_NS4_39AutoVectorizingCopyWithAssumedAlignmentILi128EEENS4_14SM90_TMA_STOREES1A_S21_S21_EEEvvEEEEvNT_6ParamsE,(.L_x_374 - _ZN7cutlass13device_kernelINS_4gemm6kernel13GemmUniversalIN4cute5tupleIJiiiiEEENS1_10collective13CollectiveMmaINS1_35MainloopSm100TmaUmmaWarpSpecializedILi5ELi2ELi2ENS5_IJNS4_1CILi2EEENSA_ILi1EEESC_EEEEENS5_IJNSA_ILi256EEESF_NSA_ILi64EEEEEENS_6half_tENS5_IJlSC_lEEESI_SJ_NS4_8TiledMMAINS4_8MMA_AtomIJNS4_26SM100_MMA_F16BF16_2x1SM_SSISI_SI_fLi256ELi256ELNS4_4UMMA5MajorE0ELSO_0ELNSN_7ScaleInE0ELSP_0EEEEEENS4_6LayoutINS5_IJSC_SC_SC_EEENS5_IJNSA_ILi0EEESU_SU_EEEEENS5_IJNS4_10UnderscoreESX_SX_EEEEENS4_18SM100_TMA_2SM_LOADENS4_14ComposedLayoutINS4_7SwizzleILi3ELi4ELi3EEENS4_18smem_ptr_flag_bitsILi16EEENSS_INS5_IJNSA_ILi8EEESG_EEENS5_IJSG_SC_EEEEEEEvNS4_8identityES10_S1A_vS1B_EENS_8epilogue10collective18CollectiveEpilogueINS1D_23Sm100TmaWarpSpecializedILi4ELi2ELi64ELb1ELb0EEEJNS5_IJNSA_ILi128EEESF_SG_EEENS5_IJNSS_IS1I_SC_EENSS_ISG_SC_EEEEESI_SJ_SI_SJ_NS1D_6fusion15FusionCallbacksIS1H_NS1N_13LinCombEltActINS1D_6thread7SigmoidESI_fSI_fLNS_15FloatRoundStyleE2EEES1J_S1M_JEEENS4_5SM1004TMEM4LOAD26SM100_TMEM_LOAD_32dp32b64xENS4_13SM90_TMA_LOADES1A_NS4_39AutoVectorizingCopyWithAssumedAlignmentILi128EEENS4_14SM90_TMA_STOREES1A_S21_S21_EEEvvEEEEvNT_6ParamsE)
        .other          _ZN7cutlass13device_kernelINS_4gemm6kernel13GemmUniversalIN4cute5tupleIJiiiiEEENS1_10collective13CollectiveMmaINS1_35MainloopSm100TmaUmmaWarpSpecializedILi5ELi2ELi2ENS5_IJNS4_1CILi2EEENSA_ILi1EEESC_EEEEENS5_IJNSA_ILi256EEESF_NSA_ILi64EEEEEENS_6half_tENS5_IJlSC_lEEESI_SJ_NS4_8TiledMMAINS4_8MMA_AtomIJNS4_26SM100_MMA_F16BF16_2x1SM_SSISI_SI_fLi256ELi256ELNS4_4UMMA5MajorE0ELSO_0ELNSN_7ScaleInE0ELSP_0EEEEEENS4_6LayoutINS5_IJSC_SC_SC_EEENS5_IJNSA_ILi0EEESU_SU_EEEEENS5_IJNS4_10UnderscoreESX_SX_EEEEENS4_18SM100_TMA_2SM_LOADENS4_14ComposedLayoutINS4_7SwizzleILi3ELi4ELi3EEENS4_18smem_ptr_flag_bitsILi16EEENSS_INS5_IJNSA_ILi8EEESG_EEENS5_IJSG_SC_EEEEEEEvNS4_8identityES10_S1A_vS1B_EENS_8epilogue10collective18CollectiveEpilogueINS1D_23Sm100TmaWarpSpecializedILi4ELi2ELi64ELb1ELb0EEEJNS5_IJNSA_ILi128EEESF_SG_EEENS5_IJNSS_IS1I_SC_EENSS_ISG_SC_EEEEESI_SJ_SI_SJ_NS1D_6fusion15FusionCallbacksIS1H_NS1N_13LinCombEltActINS1D_6thread7SigmoidESI_fSI_fLNS_15FloatRoundStyleE2EEES1J_S1M_JEEENS4_5SM1004TMEM4LOAD26SM100_TMEM_LOAD_32dp32b64xENS4_13SM90_TMA_LOADES1A_NS4_39AutoVectorizingCopyWithAssumedAlignmentILi128EEENS4_14SM90_TMA_STOREES1A_S21_S21_EEEvvEEEEvNT_6ParamsE,@"STO_CUDA_ENTRY STV_DEFAULT"
_ZN7cutlass13device_kernelINS_4gemm6kernel13GemmUniversalIN4cute5tupleIJiiiiEEENS1_10collective13CollectiveMmaINS1_35MainloopSm100TmaUmmaWarpSpecializedILi5ELi2ELi2ENS5_IJNS4_1CILi2EEENSA_ILi1EEESC_EEEEENS5_IJNSA_ILi256EEESF_NSA_ILi64EEEEEENS_6half_tENS5_IJlSC_lEEESI_SJ_NS4_8TiledMMAINS4_8MMA_AtomIJNS4_26SM100_MMA_F16BF16_2x1SM_SSISI_SI_fLi256ELi256ELNS4_4UMMA5MajorE0ELSO_0ELNSN_7ScaleInE0ELSP_0EEEEEENS4_6LayoutINS5_IJSC_SC_SC_EEENS5_IJNSA_ILi0EEESU_SU_EEEEENS5_IJNS4_10UnderscoreESX_SX_EEEEENS4_18SM100_TMA_2SM_LOADENS4_14ComposedLayoutINS4_7SwizzleILi3ELi4ELi3EEENS4_18smem_ptr_flag_bitsILi16EEENSS_INS5_IJNSA_ILi8EEESG_EEENS5_IJSG_SC_EEEEEEEvNS4_8identityES10_S1A_vS1B_EENS_8epilogue10collective18CollectiveEpilogueINS1D_23Sm100TmaWarpSpecializedILi4ELi2ELi64ELb1ELb0EEEJNS5_IJNSA_ILi128EEESF_SG_EEENS5_IJNSS_IS1I_SC_EENSS_ISG_SC_EEEEESI_SJ_SI_SJ_NS1D_6fusion15FusionCallbacksIS1H_NS1N_13LinCombEltActINS1D_6thread7SigmoidESI_fSI_fLNS_15FloatRoundStyleE2EEES1J_S1M_JEEENS4_5SM1004TMEM4LOAD26SM100_TMEM_LOAD_32dp32b64xENS4_13SM90_TMA_LOADES1A_NS4_39AutoVectorizingCopyWithAssumedAlignmentILi128EEENS4_14SM90_TMA_STOREES1A_S21_S21_EEEvvEEEEvNT_6ParamsE:
[----:B------:R-:W1:Y:S01]  /*0000*/  LDC R1, c[0x0][0x37c] ;  /* 0x0000df00ff017b82 */ /* 0x000e620000000800 */
[----:B------:R-:W2:Y:S01]  /*0010*/  S2R R227, SR_TID.X ;  /* 0x0000000000e37919 */ /* 0x000ea20000002100 */
[----:B------:R-:W3:Y:S06]  /*0020*/  LDCU.64 UR8, c[0x0][0x890] ;  /* 0x00011200ff0877ac */ /* 0x000eec0008000a00 */
[----:B------:R-:W4:Y:S01]  /*0030*/  S2UR UR37, SR_CgaCtaId ;  /* 0x00000000002579c3 */ /* 0x000f220000008800 */
[----:B------:R-:W-:Y:S02]  /*0040*/  PRMT R205, RZ, 0x7610, R205 ;  /* 0x00007610ffcd7816 */ /* 0x000fe400000000cd */
[----:B------:R-:W-:Y:S01]  /*0050*/  ELECT P0, URZ, PT ;  /* 0x0000000000ff782f */ /* 0x000fe20003800000 */
[----:B------:R-:W1:Y:S01]  /*0060*/  LDCU.64 UR38, c[0x0][0x358] ;  /* 0x00006b00ff2677ac */ /* 0x000e620008000a00 */
[----:B---3--:R-:W-:-:S04]  /*0070*/  UISETP.NE.U32.AND UP2, UPT, UR8, URZ, UPT ;  /* 0x000000ff0800728c */ /* 0x008fc8000bf45070 */
[----:B------:R-:W-:Y:S02]  /*0080*/  UISETP.NE.AND.EX UP2, UPT, UR9, URZ, UPT, UP2 ;  /* 0x000000ff0900728c */ /* 0x000fe4000bf45320 */
[----:B----4-:R-:W-:Y:S02]  /*0090*/  ULOP3.LUT UR5, UR37, 0x1, URZ, 0xc0, !UPT ;  /* 0x0000000125057892 */ /* 0x010fe4000f8ec0ff */
[----:B------:R-:W-:Y:S01]  /*00a0*/  ULOP3.LUT UR4, UR37, 0x1, URZ, 0x3c, !UPT ;  /* 0x0000000125047892 */ /* 0x000fe2000f8e3cff */
[----:B--2---:R-:W-:-:S05]  /*00b0*/  SHF.R.U32.HI R228, RZ, 0x5, R227 ;  /* 0x00000005ffe47819 */ /* 0x004fca00000116e3 */
[----:B------:R-:W2:Y:S02]  /*00c0*/  SHFL.IDX PT, R0, R228, RZ, 0x1f ;  /* 0x00001fffe4007589 */ /* 0x000ea400000e0000 */
[----:B--2---:R-:W-:Y:S01]  /*00d0*/  R2UR UR10, R0 ;  /* 0x00000000000a72ca */ /* 0x004fe200000e0000 */
[----:B-1----:R-:W-:Y:S05]  /*00e0*/  BRA.U UP2, `(.L_x_0) ;  /* 0x00000001022c7547 */ /* 0x002fea000b800000 */
[----:B------:R-:W1:Y:S02]  /*00f0*/  LDCU.64 UR6, c[0x0][0x888] ;  /* 0x00011100ff0677ac */ /* 0x000e640008000a00 */
[----:B-1----:R-:W-:-:S04]  /*0100*/  UISETP.NE.U32.AND UP0, UPT, UR6, URZ, UPT ;  /* 0x000000ff0600728c */ /* 0x002fc8000bf05070 */
[----:B------:R-:W-:-:S09]  /*0110*/  UISETP.NE.AND.EX UP0, UPT, UR7, URZ, UPT, UP0 ;  /* 0x000000ff0700728c */ /* 0x000fd2000bf05300 */
[----:B------:R-:W-:Y:S05]  /*0120*/  BRA.U !UP0, `(.L_x_1) ;  /* 0x0000000108107547 */ /* 0x000fea000b800000 */
[----:B------:R-:W1:Y:S02]  /*0130*/  LDC.64 R2, c[0x0][0x888] ;  /* 0x00022200ff027b82 */ /* 0x000e640000000a00 */
[----:B-1----:R1:W5:Y:S01]  /*0140*/  LDG.E R127, desc[UR38][R2.64] ;  /* 0x00000026027f7981 */ /* 0x002362000c1e1900 */
[----:B------:R-:W-:Y:S01]  /*0150*/  HFMA2 R205, -RZ, RZ, 0, 5.9604644775390625e-08 ;  /* 0x00000001ffcd7431 */ /* 0x000fe200000001ff */
[----:B------:R-:W-:Y:S05]  /*0160*/  BRA `(.L_x_0) ;  /* 0x00000000000c7947 */ /* 0x000fea0003800000 */
.L_x_1:
[----:B------:R-:W1:Y:S01]  /*0170*/  LDCU UR6, c[0x0][0x880] ;  /* 0x00011000ff0677ac */ /* 0x000e620008000800 */
[----:B------:R-:W-:Y:S01]  /*0180*/  HFMA2 R205, -RZ, RZ, 0, 5.9604644775390625e-08 ;  /* 0x00000001ffcd7431 */ /* 0x000fe200000001ff */
[----:B-1----:R-:W-:-:S07]  /*0190*/  MOV R127, UR6 ;  /* 0x00000006007f7c02 */ /* 0x002fce0008000f00 */
.L_x_0:
[----:B------:R-:W2:Y:S02]  /*01a0*/  LDCU.64 UR6, c[0x0][0x8b0] ;  /* 0x00011600ff0677ac */ /* 0x000ea40008000a00 */
[----:B--2---:R-:W-:-:S04]  /*01b0*/  UISETP.NE.U32.AND UP0, UPT, UR6, URZ, UPT ;  /* 0x000000ff0600728c */ /* 0x004fc8000bf05070 */
[----:B------:R-:W-:-:S09]  /*01c0*/  UISETP.NE.AND.EX UP0, UPT, UR7, URZ, UPT, UP0 ;  /* 0x000000ff0700728c */ /* 0x000fd2000bf05300 */
[----:B------:R-:W-:Y:S05]  /*01d0*/  BRA.U UP0, `(.L_x_2) ;  /* 0x0000000100247547 */ /* 0x000fea000b800000 */
[----:B------:R-:W2:Y:S02]  /*01e0*/  LDCU.64 UR6, c[0x0][0x8a8] ;  /* 0x00011500ff0677ac */ /* 0x000ea40008000a00 */
[----:B--2---:R-:W-:-:S04]  /*01f0*/  UISETP.NE.U32.AND UP0, UPT, UR6, URZ, UPT ;  /* 0x000000ff0600728c */ /* 0x004fc8000bf05070 */
[----:B------:R-:W-:-:S09]  /*0200*/  UISETP.NE.AND.EX UP0, UPT, UR7, URZ, UPT, UP0 ;  /* 0x000000ff0700728c */ /* 0x000fd2000bf05300 */
[----:B------:R-:W-:Y:S05]  /*0210*/  BRA.U !UP0, `(.L_x_3) ;  /* 0x00000001080c7547 */ /* 0x000fea000b800000 */
[----:B-1----:R-:W1:Y:S02]  /*0220*/  LDC.64 R2, c[0x0][0x8a8] ;  /* 0x00022a00ff027b82 */ /* 0x002e640000000a00 */
[----:B-1----:R2:W5:Y:S01]  /*0230*/  LDG.E R75, desc[UR38][R2.64] ;  /* 0x00000026024b7981 */ /* 0x002562000c1e1900 */
[----:B------:R-:W-:Y:S05]  /*0240*/  BRA `(.L_x_2) ;  /* 0x0000000000087947 */ /* 0x000fea0003800000 */
.L_x_3:
[----:B------:R-:W2:Y:S02]  /*0250*/  LDCU UR6, c[0x0][0x8a0] ;  /* 0x00011400ff0677ac */ /* 0x000ea40008000800 */
[----:B--2---:R-:W-:Y:S02]  /*0260*/  MOV R75, UR6 ;  /* 0x00000006004b7c02 */ /* 0x004fe40008000f00 */
.L_x_2:
[----:B------:R-:W-:Y:S01]  /*0270*/  IMAD.U32 R0, RZ, RZ, UR10 ;  /* 0x0000000aff007e24 */ /* 0x000fe2000f8e00ff */
[----:B------:R-:W-:Y:S04]  /*0280*/  BSSY.RECONVERGENT B0, `(.L_x_4) ;  /* 0x000000c000007945 */ /* 0x000fe80003800200 */
[C---:B------:R-:W-:Y:S02]  /*0290*/  ISETP.NE.OR P2, PT, R0.reuse, 0x1, !P0 ;  /* 0x000000010000780c */ /* 0x040fe40004745670 */
[----:B------:R-:W-:-:S11]  /*02a0*/  ISETP.NE.OR P1, PT, R0, 0x3, !P0 ;  /* 0x000000030000780c */ /* 0x000fd60004725670 */
[----:B------:R-:W-:Y:S05]  /*02b0*/  @P2 BRA `(.L_x_5) ;  /* 0x0000000000202947 */ /* 0x000fea0003800000 */
[----:B------:R-:W3:Y:S02]  /*02c0*/  LDCU.64 UR6, c[0x0][0x348] ;  /* 0x00006900ff0677ac */ /* 0x000ee40008000a00 */
[----:B---3--:R-:W-:Y:S02]  /*02d0*/  UIADD3 UR12, UP1, UPT, UR6, 0x80, URZ ;  /* 0x00000080060c7890 */ /* 0x008fe4000ff3e0ff */
[----:B------:R-:W-:Y:S02]  /*02e0*/  UIADD3 UR6, UP0, UPT, UR6, 0x180, URZ ;  /* 0x0000018006067890 */ /* 0x000fe4000ff1e0ff */
[----:B------:R-:W-:Y:S02]  /*02f0*/  UIADD3.X UR13, UPT, UPT, URZ, UR7, URZ, UP1, !UPT ;  /* 0x00000007ff0d7290 */ /* 0x000fe40008ffe4ff */
[----:B------:R-:W-:-:S07]  /*0300*/  UIADD3.X UR7, UPT, UPT, URZ, UR7, URZ, UP0, !UPT ;  /* 0x00000007ff077290 */ /* 0x000fce00087fe4ff */
[----:B------:R3:W-:Y:S02]  /*0310*/  UTMACCTL.PF [UR12] ;  /* 0x000000000c0079b9 */ /* 0x0007e40008040000 */
[----:B------:R3:W-:Y:S02]  /*0320*/  UTMACCTL.PF [UR6] ;  /* 0x00000000060079b9 */ /* 0x0007e40008040000 */
[----:B---3--:R-:W-:Y:S01]  /*0330*/  NOP ;  /* 0x0000000000007918 */ /* 0x008fe20000000000 */
.L_x_5:
[----:B------:R-:W-:Y:S05]  /*0340*/  BSYNC.RECONVERGENT B0 ;  /* 0x0000000000007941 */ /* 0x000fea0003800200 */
.L_x_4:
[----:B------:R-:W-:Y:S04]  /*0350*/  BSSY.RECONVERGENT B0, `(.L_x_6) ;  /* 0x000000a000007945 */ /* 0x000fe80003800200 */
        /* <DEDUP_REMOVED lines=9> */
.L_x_7:
[----:B------:R-:W-:Y:S05]  /*03f0*/  BSYNC.RECONVERGENT B0 ;  /* 0x0000000000007941 */ /* 0x000fea0003800200 */
.L_x_6:
[----:B------:R-:W3:Y:S01]  /*0400*/  LDCU.64 UR6, c[0x0][0x888] ;  /* 0x00011100ff0677ac */ /* 0x000ee20008000a00 */
[----:B------:R-:W-:Y:S02]  /*0410*/  UISETP.EQ.U32.AND UP1, UPT, UR8, URZ, UPT ;  /* 0x000000ff0800728c */ /* 0x000fe4000bf22070 */
[----:B------:R-:W-:Y:S02]  /*0420*/  UPLOP3.LUT UP5, UPT, UPT, UPT, UPT, 0x40, 0x4 ;  /* 0x000000000004789c */ /* 0x000fe40003fae870 */
[----:B---3--:R-:W-:-:S04]  /*0430*/  UISETP.NE.U32.AND UP0, UPT, UR6, URZ, UPT ;  /* 0x000000ff0600728c */ /* 0x008fc8000bf05070 */
[----:B------:R-:W-:-:S04]  /*0440*/  UISETP.NE.AND.EX UP0, UPT, UR7, URZ, UPT, UP0 ;  /* 0x000000ff0700728c */ /* 0x000fc8000bf05300 */
[----:B------:R-:W-:-:S04]  /*0450*/  UISETP.EQ.OR.EX UP3, UPT, UR9, URZ, !UP0, UP1 ;  /* 0x000000ff0900728c */ /* 0x000fc8000c762710 */
[----:B------:R-:W-:-:S05]  /*0460*/  UP2UR UR45, UPR, URZ, 0x8 ;  /* 0x00000008ff2d7883 */ /* 0x000fca0008000000 */
[----:B------:R-:W-:Y:S07]  /*0470*/  BRA.U !UP3, `(.L_x_8) ;  /* 0x000000010b147547 */ /* 0x000fee000b800000 */
[----:B------:R-:W-:Y:S01]  /*0480*/  PLOP3.LUT P2, PT, PT, PT, UP2, 0x80, 0x8 ;  /* 0x000000000008781c */ /* 0x000fe20003f4f028 */
[----:B------:R-:W-:-:S12]  /*0490*/  UPLOP3.LUT UP5, UPT, UPT, UPT, UP0, 0x40, 0x4 ;  /* 0x000000000004789c */ /* 0x000fd80003fae800 */
[----:B-----5:R-:W-:-:S13]  /*04a0*/  @!P2 FSETP.EQ.AND P1, PT, R127, RZ, PT ;  /* 0x000000ff7f00a20b */ /* 0x020fda0003f22000 */
[----:B------:R-:W-:Y:S01]  /*04b0*/  @!P2 VOTEU.ANY UP1, P1 ;  /* 0x0000000000ffa886 */ /* 0x000fe20000820100 */
[----:B------:R-:W-:-:S11]  /*04c0*/  @!UP2 UPLOP3.LUT UP5, UPT, UPT, UPT, UP1, 0x80, 0x8 ;  /* 0x000000000008a89c */ /* 0x000fd60003faf010 */
.L_x_8:
[----:B------:R-:W3:Y:S01]  /*04d0*/  SHFL.IDX PT, R0, R228, RZ, 0x1f ;  /* 0x00001fffe4007589 */ /* 0x000ee200000e0000 */
[----:B------:R-:W-:-:S04]  /*04e0*/  UISETP.NE.AND UP1, UPT, UR10, 0x2, UPT ;  /* 0x000000020a00788c */ /* 0x000fc8000bf25270 */
[----:B------:R-:W-:Y:S02]  /*04f0*/  UISETP.EQ.AND UP2, UPT, UR5, URZ, !UP1 ;  /* 0x000000ff0500728c */ /* 0x000fe4000cf42270 */
[----:B------:R-:W-:-:S04]  /*0500*/  USEL UR6, URZ, 0x1, UP1 ;  /* 0x00000001ff067887 */ /* 0x000fc80008800000 */
[----:B------:R-:W-:Y:S02]  /*0510*/  PLOP3.LUT P5, PT, P0, PT, UP2, 0x80, 0x8 ;  /* 0x000000000008781c */ /* 0x000fe400007af028 */
[----:B---3--:R-:W-:-:S13]  /*0520*/  ISETP.NE.AND P1, PT, R0, RZ, PT ;  /* 0x000000ff0000720c */ /* 0x008fda0003f25270 */
[----:B------:R-:W-:Y:S05]  /*0530*/  @P1 BRA `(.L_x_9) ;  /* 0x00000000004c1947 */ /* 0x000fea0003800000 */
[----:B------:R-:W-:Y:S01]  /*0540*/  UMOV UR8, 0x400 ;  /* 0x0000040000087882 */ /* 0x000fe20000000000 */
[----:B------:R-:W-:Y:S01]  /*0550*/  UMOV UR7, 0x1 ;  /* 0x0000000100077882 */ /* 0x000fe20000000000 */
[----:B------:R-:W-:Y:S02]  /*0560*/  ULEA UR8, UR37, UR8, 0x18 ;  /* 0x0000000825087291 */ /* 0x000fe4000f8ec0ff */
[----:B------:R-:W-:-:S04]  /*0570*/  UIADD3 UR12, UPT, UPT, -UR7, 0x100000, URZ ;  /* 0x00100000070c7890 */ /* 0x000fc8000fffe1ff */
[----:B------:R-:W-:Y:S02]  /*0580*/  USHF.L.U32 UR13, UR12, 0xb, URZ ;  /* 0x0000000b0c0d7899 */ /* 0x000fe400080006ff */
[----:B------:R-:W-:Y:S01]  /*0590*/  USHF.L.U32 UR12, UR12, 0x1, URZ ;  /* 0x000000010c0c7899 */ /* 0x000fe200080006ff */
[----:B------:R-:W-:Y:S01]  /*05a0*/  ELECT P1, URZ, PT ;  /* 0x0000000000ff782f */ /* 0x000fe20003820000 */
[----:B------:R-:W3:Y:S10]  /*05b0*/  FENCE.VIEW.ASYNC.S ;  /* 0x00000000000073c6 */ /* 0x000ef40000000000 */
[----:B---3--:R3:W4:Y:S01]  /*05c0*/  SYNCS.EXCH.64 URZ, [UR8], UR12 ;  /* 0x0000000c08ff75b2 */ /* 0x0087220008000100 */
[----:B------:R3:W1:Y:S01]  /*05d0*/  SYNCS.EXCH.64 URZ, [UR8+0x28], UR12 ;  /* 0x0000280c08ff75b2 */ /* 0x0006620008000100 */
        /* <DEDUP_REMOVED lines=8> */
[----:B------:R-:W-:Y:S01]  /*0660*/  NOP ;  /* 0x0000000000007918 */ /* 0x000fe20000000000 */
.L_x_9:
[----:B------:R-:W2:Y:S01]  /*0670*/  SHFL.IDX PT, R0, R228, RZ, 0x1f ;  /* 0x00001fffe4007589 */ /* 0x000ea200000e0000 */
[----:B------:R-:W-:Y:S01]  /*0680*/  NOP ;  /* 0x0000000000007918 */ /* 0x000fe20000000000 */
[----:B--2---:R-:W-:-:S13]  /*0690*/  ISETP.NE.AND P1, PT, R0, 0x1, PT ;  /* 0x000000010000780c */ /* 0x004fda0003f25270 */
[----:B------:R-:W-:Y:S05]  /*06a0*/  @P1 BRA `(.L_x_10) ;  /* 0x0000000000541947 */ /* 0x000fea0003800000 */
[----:B------:R-:W-:Y:S01]  /*06b0*/  UMOV UR9, 0x400 ;  /* 0x0000040000097882 */ /* 0x000fe20000000000 */
[----:B---3--:R-:W-:Y:S01]  /*06c0*/  UMOV UR8, 0x20 ;  /* 0x0000002000087882 */ /* 0x008fe20000000000 */
[----:B------:R-:W-:Y:S01]  /*06d0*/  UMOV UR7, 0x80 ;  /* 0x0000008000077882 */ /* 0x000fe20000000000 */
[----:B------:R-:W-:Y:S02]  /*06e0*/  ULEA UR9, UR37, UR9, 0x18 ;  /* 0x0000000925097291 */ /* 0x000fe4000f8ec0ff */
[----:B------:R-:W-:-:S04]  /*06f0*/  UIADD3 UR12, UPT, UPT, -UR8, 0x100000, URZ ;  /* 0x00100000080c7890 */ /* 0x000fc8000fffe1ff */
[----:B------:R-:W-:Y:S02]  /*0700*/  USHF.L.U32 UR13, UR12, 0xb, URZ ;  /* 0x0000000b0c0d7899 */ /* 0x000fe400080006ff */
[----:B------:R-:W-:Y:S02]  /*0710*/  USHF.L.U32 UR12, UR12, 0x1, URZ ;  /* 0x000000010c0c7899 */ /* 0x000fe400080006ff */
[----:B------:R-:W-:-:S04]  /*0720*/  UIADD3 UR14, UPT, UPT, -UR7, 0x100000, URZ ;  /* 0x00100000070e7890 */ /* 0x000fc8000fffe1ff */
[----:B------:R-:W-:Y:S02]  /*0730*/  USHF.L.U32 UR15, UR14, 0xb, URZ ;  /* 0x0000000b0e0f7899 */ /* 0x000fe400080006ff */
[----:B------:R-:W-:Y:S01]  /*0740*/  USHF.L.U32 UR14, UR14, 0x1, URZ ;  /* 0x000000010e0e7899 */ /* 0x000fe200080006ff */
[----:B------:R-:W-:Y:S01]  /*0750*/  ELECT P1, URZ, PT ;  /* 0x0000000000ff782f */ /* 0x000fe20003820000 */
[----:B------:R-:W2:Y:S02]  /*0760*/  FENCE.VIEW.ASYNC.S ;  /* 0x00000000000073c6 */ /* 0x000ea40000000000 */
[----:B--2---:R2:W3:Y:S08]  /*0770*/  SYNCS.EXCH.64 URZ, [UR9+0x50], UR12 ;  /* 0x0000500c09ff75b2 */ /* 0x0044f00008000100 */
        /* <DEDUP_REMOVED lines=8> */
.L_x_10:
[----:B------:R-:W4:Y:S01]  /*0800*/  SHFL.IDX PT, R0, R228, RZ, 0x1f ;  /* 0x00001fffe4007589 */ /* 0x000f2200000e0000 */
[----:B------:R-:W-:Y:S01]  /*0810*/  NOP ;  /* 0x0000000000007918 */ /* 0x000fe20000000000 */
[----:B----4-:R-:W-:-:S13]  /*0820*/  ISETP.NE.AND P1, PT, R0, 0x3, PT ;  /* 0x000000030000780c */ /* 0x010fda0003f25270 */
[----:B------:R-:W-:Y:S05]  /*0830*/  @P1 BRA `(.L_x_11) ;  /* 0x00000000002c1947 */ /* 0x000fea0003800000 */
[----:B---3--:R-:W-:Y:S01]  /*0840*/  UMOV UR8, 0x400 ;  /* 0x0000040000087882 */ /* 0x008fe20000000000 */
[----:B------:R-:W-:Y:S01]  /*0850*/  UMOV UR7, 0x20 ;  /* 0x0000002000077882 */ /* 0x000fe20000000000 */
[----:B------:R-:W-:Y:S02]  /*0860*/  ULEA UR8, UR37, UR8, 0x18 ;  /* 0x0000000825087291 */ /* 0x000fe4000f8ec0ff */
[----:B--2---:R-:W-:-:S04]  /*0870*/  UIADD3 UR12, UPT, UPT, -UR7, 0x100000, URZ ;  /* 0x00100000070c7890 */ /* 0x004fc8000fffe1ff */
[----:B------:R-:W-:Y:S02]  /*0880*/  USHF.L.U32 UR13, UR12, 0xb, URZ ;  /* 0x0000000b0c0d7899 */ /* 0x000fe400080006ff */
[----:B------:R-:W-:Y:S01]  /*0890*/  USHF.L.U32 UR12, UR12, 0x1, URZ ;  /* 0x000000010c0c7899 */ /* 0x000fe200080006ff */
[----:B------:R-:W-:Y:S01]  /*08a0*/  ELECT P1, URZ, PT ;  /* 0x0000000000ff782f */ /* 0x000fe20003820000 */
[----:B------:R-:W2:Y:S10]  /*08b0*/  FENCE.VIEW.ASYNC.S ;  /* 0x00000000000073c6 */ /* 0x000eb40000000000 */
[----:B--2---:R4:W2:Y:S01]  /*08c0*/  SYNCS.EXCH.64 URZ, [UR8+0x90], UR12 ;  /* 0x0000900c08ff75b2 */ /* 0x0048a20008000100 */
[----:B------:R4:W3:Y:S02]  /*08d0*/  SYNCS.EXCH.64 URZ, [UR8+0x98], UR12 ;  /* 0x0000980c08ff75b2 */ /* 0x0008e40008000100 */
[----:B----4-:R-:W-:Y:S01]  /*08e0*/  NOP ;  /* 0x0000000000007918 */ /* 0x010fe20000000000 */
.L_x_11:
[----:B------:R-:W4:Y:S01]  /*08f0*/  SHFL.IDX PT, R0, R228, RZ, 0x1f ;  /* 0x00001fffe4007589 */ /* 0x000f2200000e0000 */
[----:B------:R-:W-:Y:S01]  /*0900*/  NOP ;  /* 0x0000000000007918 */ /* 0x000fe20000000000 */
[----:B----4-:R-:W-:-:S13]  /*0910*/  ISETP.NE.AND P1, PT, R0, 0x4, PT ;  /* 0x000000040000780c */ /* 0x010fda0003f25270 */
[----:B------:R-:W-:Y:S05]  /*0920*/  @P1 BRA `(.L_x_12) ;  /* 0x0000000000481947 */ /* 0x000fea0003800000 */
[----:B--2---:R-:W-:Y:S01]  /*0930*/  UMOV UR9, 0x1a0 ;  /* 0x000001a000097882 */ /* 0x004fe20000000000 */
[----:B---3--:R-:W-:Y:S01]  /*0940*/  UMOV UR8, 0x400 ;  /* 0x0000040000087882 */ /* 0x008fe20000000000 */
[----:B------:R-:W-:Y:S01]  /*0950*/  USEL UR9, UR9, 0x1e0, UP5 ;  /* 0x000001e009097887 */ /* 0x000fe2000a800000 */
        /* <DEDUP_REMOVED lines=10> */
[----:B--2---:R4:W2:Y:S08]  /*0a00*/  SYNCS.EXCH.64 URZ, [UR8+0xa0], UR12 ;  /* 0x0000a00c08ff75b2 */ /* 0x0048b00008000100 */
[----:B------:R4:W3:Y:S01]  /*0a10*/  SYNCS.EXCH.64 URZ, [UR8+0xb0], UR14 ;  /* 0x0000b00e08ff75b2 */ /* 0x0008e20008000100 */
[----:B------:R4:W1:Y:S01]  /*0a20*/  SYNCS.EXCH.64 URZ, [UR8+0xa8], UR12 ;  /* 0x0000a80c08ff75b2 */ /* 0x0008620008000100 */
[----:B------:R4:W1:Y:S02]  /*0a30*/  SYNCS.EXCH.64 URZ, [UR8+0xb8], UR14 ;  /* 0x0000b80e08ff75b2 */ /* 0x0008640008000100 */
[----:B----4-:R-:W-:Y:S01]  /*0a40*/  NOP ;  /* 0x0000000000007918 */ /* 0x010fe20000000000 */
.L_x_12:
[----:B------:R-:W4:Y:S01]  /*0a50*/  SHFL.IDX PT, R0, R228, RZ, 0x1f ;  /* 0x00001fffe4007589 */ /* 0x000f2200000e0000 */
[----:B------:R-:W-:Y:S01]  /*0a60*/  NOP ;  /* 0x0000000000007918 */ /* 0x000fe20000000000 */
[----:B----4-:R-:W-:-:S13]  /*0a70*/  ISETP.NE.AND P1, PT, R0, 0x5, PT ;  /* 0x000000050000780c */ /* 0x010fda0003f25270 */
[----:B------:R-:W-:Y:S05]  /*0a80*/  @P1 BRA `(.L_x_13) ;  /* 0x0000000000441947 */ /* 0x000fea0003800000 */
[----:B--2---:R-:W-:Y:S01]  /*0a90*/  UMOV UR9, 0x400 ;  /* 0x0000040000097882 */ /* 0x004fe20000000000 */
        /* <DEDUP_REMOVED lines=16> */
.L_x_13:
[----:B------:R-:W4:Y:S01]  /*0ba0*/  SHFL.IDX PT, R0, R228, RZ, 0x1f ;  /* 0x00001fffe4007589 */ /* 0x000f2200000e0000 */
[----:B------:R-:W-:Y:S01]  /*0bb0*/  ISETP.NE.OR P0, PT, RZ, UR10, !P0 ;  /* 0x0000000aff007c0c */ /* 0x000fe2000c705670 */
        /* <DEDUP_REMOVED lines=12> */
[----:B------:R4:W3:Y:S01]  /*0c80*/  SYNCS.EXCH.64 URZ, [UR8+0xf0], UR12 ;  /* 0x0000f00c08ff75b2 */ /* 0x0008e20008000100 */
[----:B------:R4:W1:Y:S01]  /*0c90*/  SYNCS.EXCH.64 URZ, [UR8+0xe8], UR12 ;  /* 0x0000e80c08ff75b2 */ /* 0x0008620008000100 */
[----:B------:R4:W1:Y:S02]  /*0ca0*/  SYNCS.EXCH.64 URZ, [UR8+0xf8], UR12 ;  /* 0x0000f80c08ff75b2 */ /* 0x0008640008000100 */
[----:B----4-:R-:W-:Y:S01]  /*0cb0*/  NOP ;  /* 0x0000000000007918 */ /* 0x010fe20000000000 */
.L_x_14:
[----:B------:R-:W-:Y:S01]  /*0cc0*/  VOTEU.ALL UP1, P0 ;  /* 0x0000000000ff7886 */ /* 0x000fe20000020000 */
[----:B---3--:R-:W3:Y:S01]  /*0cd0*/  LDCU UR8, c[0x0][0x36c] ;  /* 0x00006d80ff0877ac */ /* 0x008ee20008000800 */
[----:B------:R-:W-:Y:S01]  /*0ce0*/  NOP ;  /* 0x0000000000007918 */ /* 0x000fe20000000000 */
[----:B------:R-:W-:Y:S01]  /*0cf0*/  LOP3.LUT R10, R227, 0x1f, RZ, 0xc0, !PT ;  /* 0x0000001fe30a7812 */ /* 0x000fe200078ec0ff */
[----:B--2---:R-:W-:Y:S01]  /*0d00*/  UMOV UR12, 0x20 ;  /* 0x00000020000c7882 */ /* 0x004fe20000000000 */
[----:B------:R-:W-:Y:S01]  /*0d10*/  @!UP1 UMOV UR7, 0x400 ;  /* 0x0000040000079882 */ /* 0x000fe20000000000 */
[----:B------:R-:W-:-:S04]  /*0d20*/  @!UP1 UIADD3 UR12, UPT, UPT, -UR12, 0x100000, URZ ;  /* 0x001000000c0c9890 */ /* 0x000fc8000fffe1ff */
[----:B------:R-:W-:Y:S02]  /*0d30*/  @!UP1 USHF.L.U32 UR13, UR12, 0xb, URZ ;  /* 0x0000000b0c0d9899 */ /* 0x000fe400080006ff */
[----:B------:R-:W-:Y:S02]  /*0d40*/  @!UP1 USHF.L.U32 UR12, UR12, 0x1, URZ ;  /* 0x000000010c0c9899 */ /* 0x000fe400080006ff */
[----:B------:R-:W-:Y:S01]  /*0d50*/  @!UP1 ULEA UR7, UR37, UR7, 0x18 ;  /* 0x0000000725079291 */ /* 0x000fe2000f8ec0ff */
[----:B------:R-:W-:Y:S01]  /*0d60*/  VOTEU.ALL UP1, P0 ;  /* 0x0000000000ff7886 */ /* 0x000fe20000020000 */
[----:B------:R-:W-:Y:S01]  /*0d70*/  UISETP.NE.AND UP4, UPT, UR10, URZ, UPT ;  /* 0x000000ff0a00728c */ /* 0x000fe2000bf85270 */
[----:B------:R-:W2:Y:S09]  /*0d80*/  FENCE.VIEW.ASYNC.S ;  /* 0x00000000000073c6 */ /* 0x000eb20000000000 */
[----:B--2---:R2:W4:Y:S01]  /*0d90*/  @!UP1 SYNCS.EXCH.64 URZ, [UR7+0x100], UR12 ;  /* 0x0001000c07ff95b2 */ /* 0x0045220008000100 */
[----:B---3--:R-:W-:-:S09]  /*0da0*/  UISETP.EQ.U32.AND UP1, UPT, UR8, 0x1, UPT ;  /* 0x000000010800788c */ /* 0x008fd2000bf22070 */
[----:B------:R-:W-:Y:S05]  /*0db0*/  BRA.U !UP1, `(.L_x_15) ;  /* 0x0000000109087547 */ /* 0x000fea000b800000 */
[----:B-1--4-:R-:W-:Y:S01]  /*0dc0*/  UCGABAR_ARV ;  /* 0x00000000000079c7 */ /* 0x012fe20008000000 */
[----:B------:R-:W-:Y:S05]  /*0dd0*/  BRA `(.L_x_16) ;  /* 0x0000000000047947 */ /* 0x000fea0003800000 */
.L_x_15:
[----:B-1--4-:R-:W-:Y:S01]  /*0de0*/  NOP ;  /* 0x0000000000007918 */ /* 0x012fe20000000000 */
.L_x_16:
[----:B------:R-:W1:Y:S01]  /*0df0*/  S2R R18, SR_CTAID.Y ;  /* 0x0000000000127919 */ /* 0x000e620000002600 */
[----:B------:R-:W-:-:S05]  /*0e00*/  CS2R.32 R204, SR_CgaSize ;  /* 0x0000000000cc7805 */ /* 0x000fca0000008a00 */
[----:B------:R-:W-:-:S05]  /*0e10*/  IMAD R204, R204, -0xa0, RZ ;  /* 0xffffff60cccc7824 */ /* 0x000fca00078e02ff */
[----:B--2---:R-:W-:-:S14]  /*0e20*/  R2UR UR7, R204 ;  /* 0x00000000cc0772ca */ /* 0x004fdc00000e0000 */
[----:B------:R-:W2:Y:S01]  /*0e30*/  LDCU UR7, c[0x0][UR7+0x2b4] ;  /* 0x00005680070777ac */ /* 0x000ea20008000800 */
[----:B------:R-:W-:-:S05]  /*0e40*/  CS2R.32 R0, SR_CgaSize ;  /* 0x0000000000007805 */ /* 0x000fca0000008a00 */
[----:B------:R-:W-:-:S06]  /*0e50*/  IMAD R0, R0, -0xa0, RZ ;  /* 0xffffff6000007824 */ /* 0x000fcc00078e02ff */
[----:B------:R-:W3:Y:S01]  /*0e60*/  LDC R0, c[0x0][R0+0x2a4] ;  /* 0x0000a90000007b82 */ /* 0x000ee20000000800 */
[----:B------:R-:W-:Y:S01]  /*0e70*/  PRMT R8, RZ, 0x7610, R8 ;  /* 0x00007610ff087816 */ /* 0x000fe20000000008 */
[----:B------:R-:W4:Y:S01]  /*0e80*/  S2R R11, SR_CTAID.X ;  /* 0x00000000000b7919 */ /* 0x000f220000002500 */
[----:B------:R-:W-:-:S05]  /*0e90*/  CS2R.32 R204, SR_CgaSize ;  /* 0x0000000000cc7805 */ /* 0x000fca0000008a00 */
[----:B------:R-:W-:-:S05]  /*0ea0*/  IMAD R204, R204, -0xa0, RZ ;  /* 0xffffff60cccc7824 */ /* 0x000fca00078e02ff */
[----:B------:R-:W-:-:S14]  /*0eb0*/  R2UR UR8, R204 ;  /* 0x00000000cc0872ca */ /* 0x000fdc00000e0000 */
[----:B------:R-:W3:Y:S01]  /*0ec0*/  LDCU UR8, c[0x0][UR8+0x2b0] ;  /* 0x00005600080877ac */ /* 0x000ee20008000800 */
[----:B------:R-:W-:Y:S01]  /*0ed0*/  UISETP.NE.AND UP2, UPT, UR10, 0x2, UPT ;  /* 0x000000020a00788c */ /* 0x000fe2000bf45270 */
[----:B------:R-:W2:Y:S01]  /*0ee0*/  LDC R9, c[0x0][0xb24] ;  /* 0x0002c900ff097b82 */ /* 0x000ea20000000800 */
[----:B------:R-:W-:-:S05]  /*0ef0*/  CS2R.32 R2, SR_CgaSize ;  /* 0x0000000000027805 */ /* 0x000fca0000008a00 */
[----:B------:R-:W-:-:S06]  /*0f00*/  IMAD R2, R2, -0xa0, RZ ;  /* 0xffffff6002027824 */ /* 0x000fcc00078e02ff */
[----:B------:R-:W3:Y:S08]  /*0f10*/  LDC R2, c[0x0][R2+0x2a0] ;  /* 0x0000a80002027b82 */ /* 0x000ef00000000800 */
[----:B------:R-:W3:Y:S01]  /*0f20*/  LDC R68, c[0x0][0xb24] ;  /* 0x0002c900ff447b82 */ /* 0x000ee20000000800 */
[----:B-1----:R-:W-:-:S07]  /*0f30*/  I2FP.F32.U32 R3, R18 ;  /* 0x0000001200037245 */ /* 0x002fce0000201000 */
[----:B------:R-:W1:Y:S01]  /*0f40*/  S2UR UR36, SR_CTAID.Z ;  /* 0x00000000002479c3 */ /* 0x000e620000002700 */
[----:B--2---:R-:W-:Y:S01]  /*0f50*/  ISETP.GE.AND P0, PT, R9, 0x1, PT ;  /* 0x000000010900780c */ /* 0x004fe20003f06270 */
[----:B----4-:R-:W-:Y:S01]  /*0f60*/  IMAD.MOV.U32 R19, RZ, RZ, R11 ;  /* 0x000000ffff137224 */ /* 0x010fe200078e000b */
[----:B------:R-:W-:Y:S01]  /*0f70*/  I2FP.F32.U32 R4, R11 ;  /* 0x0000000b00047245 */ /* 0x000fe20000201000 */
[----:B------:R-:W-:Y:S01]  /*0f80*/  FMUL R3, R3, UR7 ;  /* 0x0000000703037c20 */ /* 0x000fe20008400000 */
[----:B------:R-:W2:Y:S03]  /*0f90*/  LDCU UR7, c[0x0][0xb30] ;  /* 0x00016600ff0777ac */ /* 0x000ea60008000800 */
[----:B---3--:R-:W-:Y:S01]  /*0fa0*/  FMUL R4, R4, UR8 ;  /* 0x0000000804047c20 */ /* 0x008fe20008400000 */
[----:B------:R-:W3:Y:S08]  /*0fb0*/  F2I.U32.TRUNC.NTZ R171, R3 ;  /* 0x0000000300ab7305 */ /* 0x000ef0000020f000 */
[----:B------:R-:W4:Y:S01]  /*0fc0*/  F2I.U32.TRUNC.NTZ R204, R4 ;  /* 0x0000000400cc7305 */ /* 0x000f22000020f000 */
[----:B--2---:R-:W-:Y:S01]  /*0fd0*/  UISETP.NE.AND UP3, UPT, UR7, 0x1, UPT ;  /* 0x000000010700788c */ /* 0x004fe2000bf65270 */
[----:B---3--:R-:W-:-:S05]  /*0fe0*/  IADD3 R171, PT, PT, -R171, RZ, RZ ;  /* 0x000000ffabab7210 */ /* 0x008fca0007ffe1ff */
[----:B------:R-:W-:Y:S01]  /*0ff0*/  IMAD R171, R0, R171, R18 ;  /* 0x000000ab00ab7224 */ /* 0x000fe200078e0212 */
[----:B------:R-:W-:Y:S01]  /*1000*/  PRMT R0, RZ, 0x7610, R0 ;  /* 0x00007610ff007816 */ /* 0x000fe20000000000 */
[----:B----4-:R-:W-:-:S04]  /*1010*/  IMAD.MOV R204, RZ, RZ, -R204 ;  /* 0x000000ffffcc7224 */ /* 0x010fc800078e0acc */
[----:B------:R-:W-:Y:S01]  /*1020*/  IMAD R204, R2, R204, R11 ;  /* 0x000000cc02cc7224 */ /* 0x000fe200078e020b */
[----:B-1----:R-:W-:Y:S06]  /*1030*/  BRA.U UP4, `(.L_x_17) ;  /* 0x0000000104247547 */ /* 0x002fec000b800000 */
[----:B------:R-:W-:Y:S01]  /*1040*/  ISETP.NE.AND P1, PT, R171, RZ, PT ;  /* 0x000000ffab00720c */ /* 0x000fe20003f25270 */
[----:B------:R-:W-:Y:S01]  /*1050*/  IMAD.MOV.U32 R0, RZ, RZ, 0x3 ;  /* 0x00000003ff007424 */ /* 0x000fe200078e00ff */
[C---:B------:R-:W-:Y:S02]  /*1060*/  LOP3.LUT R3, R204.reuse, 0xfffffffe, RZ, 0xc0, !PT ;  /* 0xfffffffecc037812 */ /* 0x040fe400078ec0ff */
[----:B------:R-:W-:Y:S02]  /*1070*/  ISETP.LT.U32.OR P1, PT, R204, 0x2, !P1 ;  /* 0x00000002cc00780c */ /* 0x000fe40004f21470 */
[----:B------:R-:W-:Y:S02]  /*1080*/  SHF.L.U32 R0, R0, R3, RZ ;  /* 0x0000000300007219 */ /* 0x000fe400000006ff */
[----:B------:R-:W-:Y:S02]  /*1090*/  SEL R5, RZ, 0x1, !P1 ;  /* 0x00000001ff057807 */ /* 0x000fe40004800000 */
[----:B------:R-:W-:-:S05]  /*10a0*/  SEL R2, RZ, 0x2, !P1 ;  /* 0x00000002ff027807 */ /* 0x000fca0004800000 */
[----:B------:R-:W-:-:S05]  /*10b0*/  IMAD.IADD R2, R5, 0x1, R2 ;  /* 0x0000000105027824 */ /* 0x000fca00078e0202 */
[----:B------:R-:W-:Y:S02]  /*10c0*/  PRMT R8, R2, 0x7610, R8 ;  /* 0x0000761002087816 */ /* 0x000fe40000000008 */
.L_x_17:
[----:B------:R-:W-:Y:S05]  /*10d0*/  @!P0 BRA `(.L_x_18) ;  /* 0x0000000000b88947 */ /* 0x000fea0003800000 */
[----:B------:R-:W1:Y:S01]  /*10e0*/  LDC.64 R4, c[0x0][0xb18] ;  /* 0x0002c600ff047b82 */ /* 0x000e620000000a00 */
[----:B------:R-:W-:-:S07]  /*10f0*/  ISETP.NE.AND P0, PT, R9, 0x1, PT ;  /* 0x000000010900780c */ /* 0x000fce0003f05270 */
[----:B------:R-:W2:Y:S08]  /*1100*/  LDC R14, c[0x0][0xb0c] ;  /* 0x0002c300ff0e7b82 */ /* 0x000eb00000000800 */
[----:B------:R-:W3:Y:S08]  /*1110*/  LDC R13, c[0x0][0x370] ;  /* 0x0000dc00ff0d7b82 */ /* 0x000ef00000000800 */
[----:B------:R-:W4:Y:S01]  /*1120*/  LDC R16, c[0x0][0x374] ;  /* 0x0000dd00ff107b82 */ /* 0x000f220000000800 */
[----:B-1----:R-:W-:-:S07]  /*1130*/  ISETP.NE.AND P1, PT, R4, 0x1, PT ;  /* 0x000000010400780c */ /* 0x002fce0003f25270 */
[----:B------:R-:W3:Y:S01]  /*1140*/  LDC.64 R6, c[0x0][0xb10] ;  /* 0x0002c400ff067b82 */ /* 0x000ee20000000a00 */
[----:B--2---:R-:W-:-:S07]  /*1150*/  ISETP.NE.AND P2, PT, R14, 0x1, PT ;  /* 0x000000010e00780c */ /* 0x004fce0003f45270 */
[----:B------:R-:W1:Y:S08]  /*1160*/  LDC R12, c[0x0][0xb20] ;  /* 0x0002c800ff0c7b82 */ /* 0x000e700000000800 */
[----:B------:R-:W2:Y:S01]  /*1170*/  LDC.64 R2, c[0x0][0xb28] ;  /* 0x0002ca00ff027b82 */ /* 0x000ea20000000a00 */
[----:B----4-:R-:W-:-:S04]  /*1180*/  IMAD.HI.U32 R15, R16, R5, RZ ;  /* 0x00000005100f7227 */ /* 0x010fc800078e00ff */
[----:B------:R-:W-:-:S04]  /*1190*/  IMAD.HI.U32 R5, R18, R5, RZ ;  /* 0x0000000512057227 */ /* 0x000fc800078e00ff */
[----:B---3--:R-:W-:-:S04]  /*11a0*/  IMAD.HI.U32 R20, R13, R6, RZ ;  /* 0x000000060d147227 */ /* 0x008fc800078e00ff */
[C---:B------:R-:W-:Y:S01]  /*11b0*/  IMAD.HI.U32 R22, R11.reuse, R6, RZ ;  /* 0x000000060b167227 */ /* 0x040fe200078e00ff */
[-C--:B------:R-:W-:Y:S02]  /*11c0*/  @P2 SHF.R.U32.HI R13, RZ, R7.reuse, R20 ;  /* 0x00000007ff0d2219 */ /* 0x080fe40000011614 */
[-C--:B-1----:R-:W-:Y:S02]  /*11d0*/  @P1 SHF.R.U32.HI R16, RZ, R12.reuse, R15 ;  /* 0x0000000cff101219 */ /* 0x082fe4000001160f */
[----:B------:R-:W-:Y:S02]  /*11e0*/  SHF.R.U32.HI R5, RZ, R12, R5 ;  /* 0x0000000cff057219 */ /* 0x000fe40000011605 */
[----:B------:R-:W-:Y:S02]  /*11f0*/  SHF.R.U32.HI R22, RZ, R7, R22 ;  /* 0x00000007ff167219 */ /* 0x000fe40000011616 */
[----:B------:R-:W-:Y:S01]  /*1200*/  SEL R5, R18, R5, !P1 ;  /* 0x0000000512057207 */ /* 0x000fe20004800000 */
[----:B--2---:R-:W-:Y:S01]  /*1210*/  IMAD.HI.U32 R20, R16, R2, RZ ;  /* 0x0000000210147227 */ /* 0x004fe200078e00ff */
[----:B------:R-:W-:-:S02]  /*1220*/  SEL R19, R11, R22, !P2 ;  /* 0x000000160b137207 */ /* 0x000fc40005000000 */
[----:B------:R-:W-:Y:S01]  /*1230*/  IADD3 R7, PT, PT, -R5, RZ, RZ ;  /* 0x000000ff05077210 */ /* 0x000fe20007ffe1ff */
[----:B------:R-:W-:Y:S01]  /*1240*/  IMAD.HI.U32 R6, R13, R2, RZ ;  /* 0x000000020d067227 */ /* 0x000fe200078e00ff */
[----:B------:R-:W-:-:S03]  /*1250*/  @P0 SHF.R.U32.HI R16, RZ, R3, R20 ;  /* 0x00000003ff100219 */ /* 0x000fc60000011614 */
[----:B------:R-:W-:Y:S01]  /*1260*/  IMAD R7, R4, R7, R18 ;  /* 0x0000000704077224 */ /* 0x000fe200078e0212 */
[----:B------:R-:W-:Y:S01]  /*1270*/  @P0 SHF.R.U32.HI R13, RZ, R3, R6 ;  /* 0x00000003ff0d0219 */ /* 0x000fe20000011606 */
[----:B------:R-:W-:-:S04]  /*1280*/  IMAD R16, R16, R9, RZ ;  /* 0x0000000910107224 */ /* 0x000fc800078e02ff */
[----:B------:R-:W-:Y:S01]  /*1290*/  IMAD R6, R13, R9, RZ ;  /* 0x000000090d067224 */ /* 0x000fe200078e02ff */
[----:B------:R-:W-:-:S04]  /*12a0*/  ISETP.GE.AND P1, PT, R5, R16, PT ;  /* 0x000000100500720c */ /* 0x000fc80003f26270 */
[----:B------:R-:W-:Y:S01]  /*12b0*/  ISETP.GE.OR P1, PT, R19, R6, P1 ;  /* 0x000000061300720c */ /* 0x000fe20000f26670 */
[----:B------:R-:W-:-:S05]  /*12c0*/  IMAD.HI.U32 R6, R5, R2, RZ ;  /* 0x0000000205067227 */ /* 0x000fca00078e00ff */
[----:B------:R-:W-:-:S04]  /*12d0*/  SHF.R.U32.HI R6, RZ, R3, R6 ;  /* 0x00000003ff067219 */ /* 0x000fc80000011606 */
[----:B------:R-:W-:-:S03]  /*12e0*/  SEL R6, R5, R6, !P0 ;  /* 0x0000000605067207 */ /* 0x000fc60004000000 */
[----:B------:R-:W-:Y:S01]  /*12f0*/  @!P1 IMAD.HI.U32 R12, R19, R2, RZ ;  /* 0x00000002130c9227 */ /* 0x000fe200078e00ff */
[----:B------:R-:W-:-:S04]  /*1300*/  IADD3 R2, PT, PT, -R6, RZ, RZ ;  /* 0x000000ff06027210 */ /* 0x000fc80007ffe1ff */
[----:B------:R-:W-:Y:S01]  /*1310*/  @!P1 SHF.R.U32.HI R12, RZ, R3, R12 ;  /* 0x00000003ff0c9219 */ /* 0x000fe2000001160c */
[----:B------:R-:W-:-:S03]  /*1320*/  IMAD R2, R9, R2, R5 ;  /* 0x0000000209027224 */ /* 0x000fc600078e0205 */
[----:B------:R-:W-:-:S05]  /*1330*/  @!P1 SEL R3, R19, R12, !P0 ;  /* 0x0000000c13039207 */ /* 0x000fca0004000000 */
[--C-:B------:R-:W-:Y:S02]  /*1340*/  @!P1 IMAD.IADD R6, R6, 0x1, -R3.reuse ;  /* 0x0000000106069824 */ /* 0x100fe400078e0a03 */
[----:B------:R-:W-:Y:S01]  /*1350*/  @!P1 IMAD R3, R2, R13, R3 ;  /* 0x0000000d02039224 */ /* 0x000fe200078e0203 */
[----:B------:R-:W-:Y:S01]  /*1360*/  IADD3 R2, PT, PT, -R19, RZ, RZ ;  /* 0x000000ff13027210 */ /* 0x000fe20007ffe1ff */
[----:B------:R-:W-:Y:S02]  /*1370*/  @!P1 IMAD R5, R6, R9, R19 ;  /* 0x0000000906059224 */ /* 0x000fe400078e0213 */
[----:B------:R-:W-:Y:S02]  /*1380*/  @!P1 IMAD.MOV.U32 R19, RZ, RZ, R3 ;  /* 0x000000ffff139224 */ /* 0x000fe400078e0003 */
[----:B------:R-:W-:Y:S02]  /*1390*/  IMAD R2, R14, R2, R11 ;  /* 0x000000020e027224 */ /* 0x000fe400078e020b */
[----:B------:R-:W-:-:S02]  /*13a0*/  IMAD R18, R5, R4, R7 ;  /* 0x0000000405127224 */ /* 0x000fc400078e0207 */
[----:B------:R-:W-:Y:S02]  /*13b0*/  IMAD R19, R19, R14, R2 ;  /* 0x0000000e13137224 */ /* 0x000fe400078e0202 */
.L_x_18:
[----:B------:R-:W-:Y:S05]  /*13c0*/  BRA.U UP3, `(.L_x_19) ;  /* 0x0000000103407547 */ /* 0x000fea000b800000 */
[----:B------:R-:W1:Y:S08]  /*13d0*/  LDC.64 R4, c[0x0][0xb10] ;  /* 0x0002c400ff047b82 */ /* 0x000e700000000a00 */
[----:B------:R-:W2:Y:S08]  /*13e0*/  LDC.64 R2, c[0x0][0xb18] ;  /* 0x0002c600ff027b82 */ /* 0x000eb00000000a00 */
[----:B------:R-:W3:Y:S08]  /*13f0*/  LDC R6, c[0x0][0xb20] ;  /* 0x0002c800ff067b82 */ /* 0x000ef00000000800 */
[----:B------:R-:W4:Y:S01]  /*1400*/  LDC R12, c[0x0][0xb0c] ;  /* 0x0002c300ff0c7b82 */ /* 0x000f220000000800 */
[----:B-1----:R-:W-:-:S05]  /*1410*/  IMAD.HI.U32 R4, R19, R4, RZ ;  /* 0x0000000413047227 */ /* 0x002fca00078e00ff */
[----:B------:R-:W-:Y:S01]  /*1420*/  SHF.R.U32.HI R4, RZ, R5, R4 ;  /* 0x00000005ff047219 */ /* 0x000fe20000011604 */
[----:B--2---:R-:W-:Y:S01]  /*1430*/  IMAD.HI.U32 R3, R18, R3, RZ ;  /* 0x0000000312037227 */ /* 0x004fe200078e00ff */
[----:B------:R-:W-:-:S04]  /*1440*/  ISETP.NE.AND P0, PT, R2, 0x1, PT ;  /* 0x000000010200780c */ /* 0x000fc80003f05270 */
[----:B---3--:R-:W-:-:S04]  /*1450*/  SHF.R.U32.HI R3, RZ, R6, R3 ;  /* 0x00000006ff037219 */ /* 0x008fc80000011603 */
[----:B------:R-:W-:Y:S02]  /*1460*/  SEL R3, R18, R3, !P0 ;  /* 0x0000000312037207 */ /* 0x000fe40004000000 */
[----:B----4-:R-:W-:-:S04]  /*1470*/  ISETP.NE.AND P1, PT, R12, 0x1, PT ;  /* 0x000000010c00780c */ /* 0x010fc80003f25270 */
[----:B------:R-:W-:-:S05]  /*1480*/  SEL R6, R19, R4, !P1 ;  /* 0x0000000413067207 */ /* 0x000fca0004800000 */
[----:B------:R-:W-:Y:S02]  /*1490*/  IMAD.IADD R4, R3, 0x1, -R6 ;  /* 0x0000000103047824 */ /* 0x000fe400078e0a06 */
[----:B------:R-:W-:Y:S02]  /*14a0*/  IMAD.IADD R3, R6, 0x1, -R3 ;  /* 0x0000000106037824 */ /* 0x000fe400078e0a03 */
[----:B------:R-:W-:Y:S02]  /*14b0*/  IMAD R19, R4, R12, R19 ;  /* 0x0000000c04137224 */ /* 0x000fe400078e0213 */
[----:B------:R-:W-:Y:S02]  /*14c0*/  IMAD R18, R3, R2, R18 ;  /* 0x0000000203127224 */ /* 0x000fe400078e0212 */
.L_x_19:
[----:B------:R-:W-:Y:S05]  /*14d0*/  BRA.U !UP1, `(.L_x_20) ;  /* 0x00000001090c7547 */ /* 0x000fea000b800000 */
[----:B------:R-:W-:Y:S01]  /*14e0*/  UCGABAR_WAIT ;  /* 0x0000000000007dc7 */ /* 0x000fe20008000000 */
[----:B------:R-:W-:Y:S01]  /*14f0*/  CCTL.IVALL ;  /* 0x00000000ff00798f */ /* 0x000fe20002000000 */
[----:B------:R-:W-:Y:S05]  /*1500*/  BRA `(.L_x_21) ;  /* 0x0000000000047947 */ /* 0x000fea0003800000 */
.L_x_20:
[----:B------:R-:W-:Y:S06]  /*1510*/  BAR.SYNC.DEFER_BLOCKING 0x0 ;  /* 0x0000000000007b1d */ /* 0x000fec0000010000 */
.L_x_21:
[----:B------:R-:W-:Y:S05]  /*1520*/  BRA.U UP2, `(.L_x_22) ;  /* 0x0000001102c47547 */ /* 0x000fea000b800000 */
[----:B------:R-:W1:Y:S01]  /*1530*/  LDCU UR4, c[0x0][0x38c] ;  /* 0x00007180ff0477ac */ /* 0x000e620008000800 */
[----:B------:R-:W2:Y:S01]  /*1540*/  LDC R9, c[0x0][0x370] ;  /* 0x0000dc00ff097b82 */ /* 0x000ea20000000800 */
[----:B------:R-:W-:Y:S02]  /*1550*/  IMAD.SHL.U32 R16, R11, 0x80, RZ ;  /* 0x000000800b107824 */ /* 0x000fe400078e00ff */
[----:B------:R-:W-:Y:S01]  /*1560*/  HFMA2 R14, -RZ, RZ, 0, 0 ;  /* 0x00000000ff0e7431 */ /* 0x000fe200000001ff */
[----:B------:R-:W-:Y:S01]  /*1570*/  UISETP.NE.AND UP1, UPT, UR10, URZ, UPT ;  /* 0x000000ff0a00728c */ /* 0x000fe2000bf25270 */
[----:B------:R-:W-:Y:S01]  /*1580*/  ISETP.NE.AND P4, PT, R10, RZ, P5 ;  /* 0x000000ff0a00720c */ /* 0x000fe20002f85270 */
[----:B------:R-:W-:Y:S01]  /*1590*/  IMAD.MOV.U32 R15, RZ, RZ, 0x1 ;  /* 0x00000001ff0f7424 */ /* 0x000fe200078e00ff */
[----:B------:R-:W-:Y:S01]  /*15a0*/  CS2R R12, SRZ ;  /* 0x00000000000c7805 */ /* 0x000fe2000001ff00 */
[----:B------:R-:W-:Y:S01]  /*15b0*/  IMAD.MOV.U32 R10, RZ, RZ, 0x1 ;  /* 0x00000001ff0a7424 */ /* 0x000fe200078e00ff */
[----:B------:R-:W3:Y:S01]  /*15c0*/  LDC R0, c[0x0][0x374] ;  /* 0x0000dd00ff007b82 */ /* 0x000ee20000000800 */
[----:B------:R-:W-:Y:S01]  /*15d0*/  LOP3.LUT R16, R16, 0x80, RZ, 0xc0, !PT ;  /* 0x0000008010107812 */ /* 0x000fe200078ec0ff */
[----:B------:R-:W4:Y:S01]  /*15e0*/  LDCU.64 UR14, c[0x0][0x348] ;  /* 0x00006900ff0e77ac */ /* 0x000f220008000a00 */
[----:B------:R-:W-:Y:S01]  /*15f0*/  USEL UR22, UR6, 0x2, UP1 ;  /* 0x0000000206167887 */ /* 0x000fe20008800000 */
[----:B------:R-:W-:Y:S01]  /*1600*/  UMOV UR23, URZ ;  /* 0x000000ff00177c82 */ /* 0x000fe20008000000 */
[----:B-1----:R-:W-:-:S04]  /*1610*/  UIADD3 UR5, UPT, UPT, UR4, 0x3f, URZ ;  /* 0x0000003f04057890 */ /* 0x002fc8000fffe0ff */
[----:B------:R-:W-:-:S04]  /*1620*/  USHF.R.S32.HI UR7, URZ, 0x1f, UR5 ;  /* 0x0000001fff077899 */ /* 0x000fc80008011405 */
[----:B------:R-:W-:Y:S02]  /*1630*/  ULEA.HI UR7, UR7, UR5, URZ, 0x6 ;  /* 0x0000000507077291 */ /* 0x000fe4000f8f30ff */
[----:B------:R-:W-:Y:S02]  /*1640*/  UIADD3 UR5, UPT, UPT, UR4, -0x1, URZ ;  /* 0xffffffff04057890 */ /* 0x000fe4000fffe0ff */
[----:B------:R-:W-:Y:S02]  /*1650*/  USHF.R.S32.HI UR7, URZ, 0x6, UR7 ;  /* 0x00000006ff077899 */ /* 0x000fe40008011407 */
[----:B------:R-:W-:Y:S02]  /*1660*/  UISETP.GE.U32.AND UP2, UPT, UR5, -0x7f, UPT ;  /* 0xffffff810500788c */ /* 0x000fe4000bf46070 */
[----:B------:R-:W-:Y:S02]  /*1670*/  UISETP.LT.U32.AND UP0, UPT, UR7, 0x5, UPT ;  /* 0x000000050700788c */ /* 0x000fe4000bf01070 */
[----:B------:R-:W-:-:S02]  /*1680*/  UIADD3 UR4, UPT, UPT, UR4, 0x7e, URZ ;  /* 0x0000007e04047890 */ /* 0x000fc4000fffe0ff */
[----:B------:R-:W-:-:S04]  /*1690*/  USEL UR5, UR7, 0x5, UP0 ;  /* 0x0000000507057887 */ /* 0x000fc80008000000 */
[----:B------:R-:W-:Y:S02]  /*16a0*/  UIADD3 UR21, UPT, UPT, UR5, -0x1, URZ ;  /* 0xffffffff05157890 */ /* 0x000fe4000fffe0ff */
[----:B------:R-:W-:Y:S02]  /*16b0*/  @UP2 UIADD3 UR21, UPT, UPT, UR5, URZ, URZ ;  /* 0x000000ff05152290 */ /* 0x000fe4000fffe0ff */
[----:B------:R-:W-:Y:S02]  /*16c0*/  UIADD3 UR24, UPT, UPT, UR7, -UR5, URZ ;  /* 0x8000000507187290 */ /* 0x000fe4000fffe0ff */
[----:B------:R-:W-:Y:S02]  /*16d0*/  UIADD3 UR13, UPT, UPT, UR21, 0x1, URZ ;  /* 0x00000001150d7890 */ /* 0x000fe4000fffe0ff */
[----:B--2-4-:R-:W-:-:S12]  /*16e0*/  UIADD3 UR21, UPT, UPT, -UR21, URZ, URZ ;  /* 0x000000ff15157290 */ /* 0x014fd8000fffe1ff */
.L_x_42:
[----:B------:R-:W-:Y:S01]  /*16f0*/  UISETP.NE.AND UP0, UPT, UR37, URZ, UPT ;  /* 0x000000ff2500728c */ /* 0x000fe2000bf05270 */
[----:B------:R-:W1:Y:S08]  /*1700*/  S2UR UR37, SR_CgaCtaId ;  /* 0x00000000002579c3 */ /* 0x000e700000008800 */
[----:B------:R-:W-:Y:S05]  /*1710*/  BRA.U UP0, `(.L_x_23) ;  /* 0x0000000100347547 */ /* 0x000fea000b800000 */
[----:B------:R-:W2:Y:S01]  /*1720*/  S2R R2, SR_CgaCtaId ;  /* 0x0000000000027919 */ /* 0x000ea20000008800 */
[----:B------:R-:W-:-:S04]  /*1730*/  MOV R3, 0x400 ;  /* 0x0000040000037802 */ /* 0x000fc80000000f00 */
[----:B--2---:R-:W-:Y:S02]  /*1740*/  LEA R3, R2, R3, 0x18 ;  /* 0x0000000302037211 */ /* 0x004fe400078ec0ff */
[----:B------:R-:W-:-:S03]  /*1750*/  SHF.L.U32 R2, R10, 0x1f, RZ ;  /* 0x0000001f0a027819 */ /* 0x000fc600000006ff */
[----:B------:R-:W-:-:S04]  /*1760*/  IMAD R3, R12, 0x8, R3 ;  /* 0x000000080c037824 */ /* 0x000fc800078e0203 */
[----:B------:R-:W2:Y:S02]  /*1770*/  SYNCS.PHASECHK.TRANS64.TRYWAIT P0, [R3+URZ+0xf0], R2 ;  /* 0x0000f002030075a7 */ /* 0x000ea400080011ff */
[----:B--2---:R-:W-:Y:S05]  /*1780*/  @!P0 BRA `(.L_x_24) ;  /* 0x000000c000e08947 */ /* 0x004fea0003800000 */
.L_x_324:
[----:B------:R-:W-:Y:S01]  /*1790*/  VIADD R12, R12, 0x1 ;  /* 0x000000010c0c7836 */ /* 0x000fe20000000000 */
[----:B------:R2:W-:Y:S04]  /*17a0*/  SYNCS.ARRIVE.TRANS64.A1T0 RZ, [R3+URZ+0xe0], RZ ;  /* 0x0000e0ff03ff79a7 */ /* 0x0005e800081000ff */
[----:B------:R-:W-:-:S04]  /*17b0*/  ISETP.NE.AND P0, PT, R12, 0x2, PT ;  /* 0x000000020c00780c */ /* 0x000fc80003f05270 */
[----:B------:R-:W-:Y:S02]  /*17c0*/  SEL R12, R12, RZ, P0 ;  /* 0x000000ff0c0c7207 */ /* 0x000fe40000000000 */
[----:B--2---:R-:W-:-:S04]  /*17d0*/  SEL R3, RZ, 0x1, P0 ;  /* 0x00000001ff037807 */ /* 0x004fc80000000000 */
[----:B------:R-:W-:-:S07]  /*17e0*/  LOP3.LUT R10, R10, R3, RZ, 0x3c, !PT ;  /* 0x000000030a0a7212 */ /* 0x000fce00078e3cff */
.L_x_23:
[----:B------:R-:W-:Y:S01]  /*17f0*/  UMOV UR6, 0x400 ;  /* 0x0000040000067882 */ /* 0x000fe20000000000 */
[----:B------:R-:W-:Y:S01]  /*1800*/  LEA.HI R3, R19, R19, RZ, 0x1 ;  /* 0x0000001313037211 */ /* 0x000fe200078f08ff */
[----:B-1----:R-:W-:Y:S01]  /*1810*/  ULEA UR6, UR37, UR6, 0x18 ;  /* 0x0000000625067291 */ /* 0x002fe2000f8ec0ff */
[----:B------:R-:W-:Y:S01]  /*1820*/  SHF.L.U32 R2, R15, 0x1f, RZ ;  /* 0x0000001f0f027819 */ /* 0x000fe200000006ff */
[----:B------:R-:W-:Y:S01]  /*1830*/  UISETP.GE.U32.AND UP0, UPT, UR4, 0x7f, UPT ;  /* 0x0000007f0400788c */ /* 0x000fe2000bf06070 */
[C---:B------:R-:W-:Y:S01]  /*1840*/  R2UR UR9, R16.reuse ;  /* 0x00000000100972ca */ /* 0x040fe200000e0000 */
[----:B------:R-:W-:Y:S01]  /*1850*/  ULEA UR8, UR23, UR6, 0x3 ;  /* 0x0000000617087291 */ /* 0x000fe2000f8e18ff */
[----:B------:R-:W-:Y:S01]  /*1860*/  IMAD.SHL.U32 R3, R3, 0x80, RZ ;  /* 0x0000008003037824 */ /* 0x000fe200078e00ff */
[----:B------:R-:W-:Y:S01]  /*1870*/  R2UR UR11, R16 ;  /* 0x00000000100b72ca */ /* 0x000fe200000e0000 */
[----:B------:R-:W-:-:S03]  /*1880*/  UMOV UR25, URZ ;  /* 0x000000ff00197c82 */ /* 0x000fc60008000000 */
[----:B------:R-:W-:-:S03]  /*1890*/  R2UR UR35, R3 ;  /* 0x00000000032372ca */ /* 0x000fc600000e0000 */
[----:B------:R1:W2:Y:S01]  /*18a0*/  SYNCS.PHASECHK.TRANS64.TRYWAIT P0, [UR8+0x28], R2 ;  /* 0x00002802ff0075a7 */ /* 0x0002a20008001108 */
[----:B------:R-:W-:-:S09]  /*18b0*/  R2UR UR8, R18 ;  /* 0x00000000120872ca */ /* 0x000fd200000e0000 */
[----:B------:R-:W-:-:S04]  /*18c0*/  ULOP3.LUT UR35, UR9, 0xffffff00, UR35, 0xf8, !UPT ;  /* 0xffffff0009237892 */ /* 0x000fc8000f8ef823 */
[----:B------:R-:W-:Y:S01]  /*18d0*/  ULEA UR11, UR8, UR11, 0x8 ;  /* 0x0000000b080b7291 */ /* 0x000fe2000f8e40ff */
[----:B------:R-:W-:Y:S11]  /*18e0*/  BRA.U !UP0, `(.L_x_25) ;  /* 0x0000000108bc7547 */ /* 0x000ff6000b800000 */
[----:B------:R-:W-:Y:S01]  /*18f0*/  UMOV UR16, UR21 ;  /* 0x0000001500107c82 */ /* 0x000fe20008000000 */
[----:B------:R-:W-:Y:S01]  /*1900*/  UMOV UR17, UR23 ;  /* 0x0000001700117c82 */ /* 0x000fe20008000000 */
[----:B------:R-:W-:-:S05]  /*1910*/  UMOV UR34, URZ ;  /* 0x000000ff00227c82 */ /* 0x000fca0008000000 */
.L_x_31:
[----:B------:R-:W-:Y:S01]  /*1920*/  ULEA UR33, UR17, UR6, 0x3 ;  /* 0x0000000611217291 */ /* 0x000fe2000f8e18ff */
[----:B------:R-:W-:Y:S01]  /*1930*/  @P5 MOV R3, 0x10000 ;  /* 0x0001000000035802 */ /* 0x000fe20000000f00 */
[----:B-12-4-:R-:W-:Y:S10]  /*1940*/  @P0 BRA `(.L_x_26) ;  /* 0x00000000000c0947 */ /* 0x016ff40003800000 */
[----:B------:R-:W-:-:S04]  /*1950*/  SHF.L.U32 R5, R15, 0x1f, RZ ;  /* 0x0000001f0f057819 */ /* 0x000fc800000006ff */
[----:B------:R-:W2:Y:S02]  /*1960*/  SYNCS.PHASECHK.TRANS64.TRYWAIT P0, [UR33+0x28], R5 ;  /* 0x00002805ff0075a7 */ /* 0x000ea40008001121 */
[----:B--2---:R-:W-:Y:S05]  /*1970*/  @!P0 BRA `(.L_x_27) ;  /* 0x000000c000788947 */ /* 0x004fea0003800000 */
.L_x_26:
[----:B------:R2:W-:Y:S01]  /*1980*/  @P5 SYNCS.ARRIVE.TRANS64 RZ, [UR33], R3 ;  /* 0x00000003ffff59a7 */ /* 0x0005e20008000021 */
[----:B------:R-:W-:Y:S02]  /*1990*/  ULOP3.LUT UR8, UR22, 0x2, URZ, 0xfc, !UPT ;  /* 0x0000000216087892 */ /* 0x000fe4000f8efcff */
[----:B------:R-:W-:Y:S02]  /*19a0*/  UIADD3 UR16, UPT, UPT, UR16, 0x1, URZ ;  /* 0x0000000110107890 */ /* 0x000fe4000fffe0ff */
[----:B------:R-:W-:Y:S02]  /*19b0*/  UISETP.NE.AND UP0, UPT, UR8, 0x2, UPT ;  /* 0x000000020800788c */ /* 0x000fe4000bf05270 */
[----:B------:R-:W-:-:S07]  /*19c0*/  UISETP.NE.AND UP2, UPT, UR16, 0x1, UPT ;  /* 0x000000011000788c */ /* 0x000fce000bf45270 */
[----:B------:R-:W-:Y:S05]  /*19d0*/  BRA.U UP0, `(.L_x_28) ;  /* 0x0000000100047547 */ /* 0x000fea000b800000 */
[----:B------:R-:W-:Y:S05]  /*19e0*/  BPT.TRAP 0x1 ;  /* 0x000000040000795c */ /* 0x000fea0000300000 */
.L_x_28:
[----:B------:R-:W-:Y:S04]  /*19f0*/  BSSY.RECONVERGENT B0, `(.L_x_29) ;  /* 0x0000003000007945 */ /* 0x000fe80003800200 */
[----:B------:R-:W-:Y:S05]  /*1a00*/  @!P4 BRA `(.L_x_30) ;  /* 0x000000000004c947 */ /* 0x000fea0003800000 */
[----:B------:R-:W-:Y:S05]  /*1a10*/  BPT.TRAP 0x1 ;  /* 0x000000040000795c */ /* 0x000fea0000300000 */
.L_x_30:
[----:B------:R-:W-:Y:S05]  /*1a20*/  BSYNC.RECONVERGENT B0 ;  /* 0x0000000000007941 */ /* 0x000fea0003800200 */
.L_x_29:
[----:B------:R-:W-:Y:S02]  /*1a30*/  UIADD3 UR23, UPT, UPT, UR17, 0x1, URZ ;  /* 0x0000000111177890 */ /* 0x000fe4000fffe0ff */
[----:B------:R-:W-:Y:S02]  /*1a40*/  UIADD3 UR28, UP1, UPT, UR14, 0x80, URZ ;  /* 0x000000800e1c7890 */ /* 0x000fe4000ff3e0ff */
[----:B------:R-:W-:Y:S02]  /*1a50*/  UISETP.NE.AND UP0, UPT, UR23, 0x5, UPT ;  /* 0x000000051700788c */ /* 0x000fe4000bf05270 */
[----:B------:R-:W-:Y:S02]  /*1a60*/  ULOP3.LUT UR33, UR33, 0xfefffff8, URZ, 0xc0, !UPT ;  /* 0xfefffff821217892 */ /* 0x000fe4000f8ec0ff */
[----:B------:R-:W-:Y:S02]  /*1a70*/  USEL UR9, URZ, 0x1, UP0 ;  /* 0x00000001ff097887 */ /* 0x000fe40008000000 */
[----:B------:R-:W-:-:S02]  /*1a80*/  USEL UR23, UR23, URZ, UP0 ;  /* 0x000000ff17177287 */ /* 0x000fc40008000000 */
[----:B------:R-:W-:Y:S02]  /*1a90*/  UIADD3 UR26, UP0, UPT, UR14, 0x180, URZ ;  /* 0x000001800e1a7890 */ /* 0x000fe4000ff1e0ff */
[----:B------:R-:W-:Y:S01]  /*1aa0*/  ULEA UR8, UR23, UR6, 0x3 ;  /* 0x0000000617087291 */ /* 0x000fe2000f8e18ff */
[----:B------:R-:W-:Y:S01]  /*1ab0*/  LOP3.LUT R15, R15, UR9, RZ, 0x3c, !PT ;  /* 0x000000090f0f7c12 */ /* 0x000fe2000f8e3cff */
[----:B------:R-:W-:Y:S02]  /*1ac0*/  UIADD3.X UR29, UPT, UPT, URZ, UR15, URZ, UP1, !UPT ;  /* 0x0000000fff1d7290 */ /* 0x000fe40008ffe4ff */
[----:B------:R-:W-:Y:S01]  /*1ad0*/  UIADD3.X UR27, UPT, UPT, URZ, UR15, URZ, UP0, !UPT ;  /* 0x0000000fff1b7290 */ /* 0x000fe200087fe4ff */
[----:B-1----:R-:W-:Y:S01]  /*1ae0*/  SHF.L.U32 R2, R15, 0x1f, RZ ;  /* 0x0000001f0f027819 */ /* 0x002fe200000006ff */
[----:B------:R-:W-:Y:S01]  /*1af0*/  UMOV UR18, 0x0 ;  /* 0x0000000000127882 */ /* 0x000fe20000000000 */
[----:B------:R-:W-:Y:S01]  /*1b00*/  UMOV UR19, 0x10000000 ;  /* 0x1000000000137882 */ /* 0x000fe20000000000 */
[----:B------:R-:W-:Y:S01]  /*1b10*/  UMOV UR10, UR34 ;  /* 0x00000022000a7c82 */ /* 0x000fe20008000000 */
[----:B------:R4:W1:Y:S01]  /*1b20*/  SYNCS.PHASECHK.TRANS64.TRYWAIT P0, [UR8+0x28], R2 ;  /* 0x00002802ff0075a7 */ /* 0x0008620008001108 */
[----:B------:R-:W-:Y:S01]  /*1b30*/  ULEA UR8, UR17, UR6, 0xe ;  /* 0x0000000611087291 */ /* 0x000fe2000f8e70ff */
[----:B------:R-:W-:Y:S01]  /*1b40*/  UMOV UR12, UR36 ;  /* 0x00000024000c7c82 */ /* 0x000fe20008000000 */
[----:B------:R-:W-:-:S02]  /*1b50*/  UMOV UR9, UR33 ;  /* 0x0000002100097c82 */ /* 0x000fc40008000000 */
[----:B------:R-:W-:Y:S02]  /*1b60*/  UIADD3 UR32, UPT, UPT, UR8, 0x10800, URZ ;  /* 0x0001080008207890 */ /* 0x000fe4000fffe0ff */
[----:B------:R-:W-:Y:S01]  /*1b70*/  UIADD3 UR8, UPT, UPT, UR8, 0x24800, URZ ;  /* 0x0002480008087890 */ /* 0x000fe2000fffe0ff */
[----:B------:R-:W-:Y:S01]  /*1b80*/  UMOV UR25, UR13 ;  /* 0x0000000d00197c82 */ /* 0x000fe20008000000 */
[----:B------:R-:W-:-:S05]  /*1b90*/  UMOV UR17, UR23 ;  /* 0x0000001700117c82 */ /* 0x000fca0008000000 */
[----:B------:R2:W-:Y:S02]  /*1ba0*/  UTMALDG.3D.2CTA [UR32], [UR28], desc[UR18] ;  /* 0x000012201c0075b4 */ /* 0x0005e40008211000 */
[----:B------:R4:W-:Y:S01]  /*1bb0*/  UTMALDG.3D.2CTA [UR8], [UR26], desc[UR18] ;  /* 0x000012081a0075b4 */ /* 0x0009e20008211000 */
[----:B--2---:R-:W-:Y:S01]  /*1bc0*/  UIADD3 UR34, UPT, UPT, UR34, 0x40, URZ ;  /* 0x0000004022227890 */ /* 0x004fe2000fffe0ff */
[----:B------:R-:W-:Y:S11]  /*1bd0*/  BRA.U UP2, `(.L_x_31) ;  /* 0xfffffffd02507547 */ /* 0x000ff6000b83ffff */
.L_x_25:
[----:B-12---:R-:W-:Y:S01]  /*1be0*/  PLOP3.LUT P0, PT, PT, PT, UP5, 0x80, 0x8 ;  /* 0x000000000008781c */ /* 0x006fe20003f0f058 */
[----:B----4-:R-:W-:Y:S01]  /*1bf0*/  ULEA UR8, UR23, UR6, 0x3 ;  /* 0x0000000617087291 */ /* 0x010fe2000f8e18ff */
[----:B------:R-:W-:Y:S01]  /*1c00*/  SHF.L.U32 R2, R15, 0x1f, RZ ;  /* 0x0000001f0f027819 */ /* 0x000fe200000006ff */
[----:B------:R-:W-:-:S10]  /*1c10*/  UISETP.GT.AND UP0, UPT, UR7, UR5, UPT ;  /* 0x000000050700728c */ /* 0x000fd4000bf04270 */
[----:B------:R-:W-:Y:S01]  /*1c20*/  @!P0 SYNCS.ARRIVE.TRANS64.A1T0 RZ, [UR6+0x98], RZ ;  /* 0x000098ffffff89a7 */ /* 0x000fe20008100006 */
[----:B------:R1:W2:Y:S01]  /*1c30*/  SYNCS.PHASECHK.TRANS64.TRYWAIT P0, [UR8+0x28], R2 ;  /* 0x00002802ff0075a7 */ /* 0x0002a20008001108 */
[----:B------:R-:W-:Y:S05]  /*1c40*/  BRA.U !UP0, `(.L_x_32) ;  /* 0x0000000108bc7547 */ /* 0x000fea000b800000 */
[----:B------:R-:W-:Y:S01]  /*1c50*/  UIADD3 UR26, UPT, UPT, UR24, UR25, URZ ;  /* 0x00000019181a7290 */ /* 0x000fe2000fffe0ff */
[----:B------:R-:W-:-:S11]  /*1c60*/  UMOV UR27, UR23 ;  /* 0x00000017001b7c82 */ /* 0x000fd60008000000 */
.L_x_38:
[----:B------:R-:W-:Y:S01]  /*1c70*/  ULEA UR17, UR27, UR6, 0x3 ;  /* 0x000000061b117291 */ /* 0x000fe2000f8e18ff */
[----:B--2---:R-:W-:Y:S01]  /*1c80*/  @P5 MOV R3, 0x10000 ;  /* 0x0001000000035802 */ /* 0x004fe20000000f00 */
[----:B-12---:R-:W-:Y:S10]  /*1c90*/  @P0 BRA `(.L_x_33) ;  /* 0x00000000000c0947 */ /* 0x006ff40003800000 */
[----:B------:R-:W-:-:S04]  /*1ca0*/  SHF.L.U32 R5, R15, 0x1f, RZ ;  /* 0x0000001f0f057819 */ /* 0x000fc800000006ff */
[----:B------:R-:W2:Y:S02]  /*1cb0*/  SYNCS.PHASECHK.TRANS64.TRYWAIT P0, [UR17+0x28], R5 ;  /* 0x00002805ff0075a7 */ /* 0x000ea40008001111 */
[----:B--2---:R-:W-:Y:S05]  /*1cc0*/  @!P0 BRA `(.L_x_34) ;  /* 0x000000bc00bc8947 */ /* 0x004fea0003800000 */
.L_x_33:
[----:B------:R2:W-:Y:S01]  /*1cd0*/  @P5 SYNCS.ARRIVE.TRANS64 RZ, [UR17], R3 ;  /* 0x00000003ffff59a7 */ /* 0x0005e20008000011 */
[----:B------:R-:W-:-:S04]  /*1ce0*/  ULOP3.LUT UR8, UR22, 0x2, URZ, 0xfc, !UPT ;  /* 0x0000000216087892 */ /* 0x000fc8000f8efcff */
[----:B------:R-:W-:-:S09]  /*1cf0*/  UISETP.NE.AND UP0, UPT, UR8, 0x2, UPT ;  /* 0x000000020800788c */ /* 0x000fd2000bf05270 */
[----:B------:R-:W-:Y:S05]  /*1d00*/  BRA.U UP0, `(.L_x_35) ;  /* 0x0000000100047547 */ /* 0x000fea000b800000 */
[----:B------:R-:W-:Y:S05]  /*1d10*/  BPT.TRAP 0x1 ;  /* 0x000000040000795c */ /* 0x000fea0000300000 */
.L_x_35:
[----:B------:R-:W-:Y:S04]  /*1d20*/  BSSY.RECONVERGENT B0, `(.L_x_36) ;  /* 0x0000003000007945 */ /* 0x000fe80003800200 */
[----:B------:R-:W-:Y:S05]  /*1d30*/  @!P4 BRA `(.L_x_37) ;  /* 0x000000000004c947 */ /* 0x000fea0003800000 */
[----:B------:R-:W-:Y:S05]  /*1d40*/  BPT.TRAP 0x1 ;  /* 0x000000040000795c */ /* 0x000fea0000300000 */
.L_x_37:
[----:B------:R-:W-:Y:S05]  /*1d50*/  BSYNC.RECONVERGENT B0 ;  /* 0x0000000000007941 */ /* 0x000fea0003800200 */
.L_x_36:
[----:B------:R-:W-:Y:S02]  /*1d60*/  UIADD3 UR23, UPT, UPT, UR27, 0x1, URZ ;  /* 0x000000011b177890 */ /* 0x000fe4000fffe0ff */
[----:B------:R-:W-:Y:S02]  /*1d70*/  UIADD3 UR32, UP1, UPT, UR14, 0x80, URZ ;  /* 0x000000800e207890 */ /* 0x000fe4000ff3e0ff */
[----:B------:R-:W-:Y:S02]  /*1d80*/  UISETP.NE.AND UP0, UPT, UR23, 0x5, UPT ;  /* 0x000000051700788c */ /* 0x000fe4000bf05270 */
[----:B------:R-:W-:Y:S02]  /*1d90*/  USHF.L.U32 UR18, UR25, 0x6, URZ ;  /* 0x0000000619127899 */ /* 0x000fe400080006ff */
[----:B------:R-:W-:Y:S02]  /*1da0*/  USEL UR9, URZ, 0x1, UP0 ;  /* 0x00000001ff097887 */ /* 0x000fe40008000000 */
[----:B------:R-:W-:-:S02]  /*1db0*/  USEL UR23, UR23, URZ, UP0 ;  /* 0x000000ff17177287 */ /* 0x000fc40008000000 */
[----:B------:R-:W-:Y:S02]  /*1dc0*/  UIADD3 UR30, UP0, UPT, UR14, 0x180, URZ ;  /* 0x000001800e1e7890 */ /* 0x000fe4000ff1e0ff */
[----:B------:R-:W-:Y:S01]  /*1dd0*/  ULEA UR8, UR23, UR6, 0x3 ;  /* 0x0000000617087291 */ /* 0x000fe2000f8e18ff */
[----:B------:R-:W-:Y:S01]  /*1de0*/  LOP3.LUT R15, R15, UR9, RZ, 0x3c, !PT ;  /* 0x000000090f0f7c12 */ /* 0x000fe2000f8e3cff */
[----:B------:R-:W-:Y:S02]  /*1df0*/  ULOP3.LUT UR17, UR17, 0xfefffff8, URZ, 0xc0, !UPT ;  /* 0xfefffff811117892 */ /* 0x000fe4000f8ec0ff */
[----:B------:R-:W-:Y:S01]  /*1e00*/  UIADD3.X UR33, UPT, UPT, URZ, UR15, URZ, UP1, !UPT ;  /* 0x0000000fff217290 */ /* 0x000fe20008ffe4ff */
[----:B-1----:R-:W-:Y:S01]  /*1e10*/  SHF.L.U32 R2, R15, 0x1f, RZ ;  /* 0x0000001f0f027819 */ /* 0x002fe200000006ff */
[----:B------:R-:W-:Y:S01]  /*1e20*/  UIADD3.X UR31, UPT, UPT, URZ, UR15, URZ, UP0, !UPT ;  /* 0x0000000fff1f7290 */ /* 0x000fe200087fe4ff */
[----:B------:R-:W-:Y:S02]  /*1e30*/  UMOV UR28, 0x0 ;  /* 0x00000000001c7882 */ /* 0x000fe40000000000 */
[----:B------:R4:W1:Y:S01]  /*1e40*/  SYNCS.PHASECHK.TRANS64.TRYWAIT P0, [UR8+0x28], R2 ;  /* 0x00002802ff0075a7 */ /* 0x0008620008001108 */
[----:B------:R-:W-:Y:S01]  /*1e50*/  ULEA UR8, UR27, UR6, 0xe ;  /* 0x000000061b087291 */ /* 0x000fe2000f8e70ff */
[----:B------:R-:W-:Y:S01]  /*1e60*/  UMOV UR29, 0x10000000 ;  /* 0x10000000001d7882 */ /* 0x000fe20000000000 */
[----:B------:R-:W-:-:S02]  /*1e70*/  UMOV UR19, UR35 ;  /* 0x0000002300137c82 */ /* 0x000fc40008000000 */
[----:B------:R-:W-:Y:S02]  /*1e80*/  UIADD3 UR16, UPT, UPT, UR8, 0x10800, URZ ;  /* 0x0001080008107890 */ /* 0x000fe4000fffe0ff */
[----:B------:R-:W-:Y:S01]  /*1e90*/  UIADD3 UR8, UPT, UPT, UR8, 0x24800, URZ ;  /* 0x0002480008087890 */ /* 0x000fe2000fffe0ff */
[----:B------:R-:W-:Y:S01]  /*1ea0*/  UMOV UR20, UR36 ;  /* 0x0000002400147c82 */ /* 0x000fe20008000000 */
[----:B------:R-:W-:Y:S01]  /*1eb0*/  UMOV UR12, UR36 ;  /* 0x00000024000c7c82 */ /* 0x000fe20008000000 */
[----:B------:R-:W-:Y:S01]  /*1ec0*/  UMOV UR9, UR17 ;  /* 0x0000001100097c82 */ /* 0x000fe20008000000 */
[----:B------:R-:W-:Y:S01]  /*1ed0*/  UMOV UR10, UR18 ;  /* 0x00000012000a7c82 */ /* 0x000fe20008000000 */
[----:B------:R-:W-:Y:S02]  /*1ee0*/  UIADD3 UR25, UPT, UPT, UR25, 0x1, URZ ;  /* 0x0000000119197890 */ /* 0x000fe4000fffe0ff */
[----:B------:R4:W-:Y:S01]  /*1ef0*/  UTMALDG.3D.2CTA [UR16], [UR32], desc[UR28] ;  /* 0x00001c10200075b4 */ /* 0x0009e20008211000 */
[----:B------:R-:W-:Y:S01]  /*1f00*/  UMOV UR27, UR23 ;  /* 0x00000017001b7c82 */ /* 0x000fe20008000000 */
[----:B------:R-:W-:Y:S01]  /*1f10*/  UISETP.NE.AND UP0, UPT, UR25, UR26, UPT ;  /* 0x0000001a1900728c */ /* 0x000fe2000bf05270 */
[----:B------:R4:W-:Y:S08]  /*1f20*/  UTMALDG.3D.2CTA [UR8], [UR30], desc[UR28] ;  /* 0x00001c081e0075b4 */ /* 0x0009f00008211000 */
[----:B----4-:R-:W-:Y:S05]  /*1f30*/  BRA.U UP0, `(.L_x_38) ;  /* 0xfffffffd004c7547 */ /* 0x010fea000b83ffff */
.L_x_32:
[C---:B-1----:R-:W-:Y:S01]  /*1f40*/  LEA R2, R14.reuse, UR6, 0x3 ;  /* 0x000000060e027c11 */ /* 0x042fe2000f8e18ff */
[----:B------:R-:W-:Y:S01]  /*1f50*/  NOP ;  /* 0x0000000000007918 */ /* 0x000fe20000000000 */
[----:B--2---:R-:W-:Y:S02]  /*1f60*/  SHF.L.U32 R3, R13, 0x1f, RZ ;  /* 0x0000001f0d037819 */ /* 0x004fe400000006ff */
[----:B------:R-:W-:Y:S02]  /*1f70*/  LEA R4, R14, UR6, 0x4 ;  /* 0x000000060e047c11 */ /* 0x000fe4000f8e20ff */
[----:B------:R-:W1:Y:S02]  /*1f80*/  SYNCS.PHASECHK.TRANS64.TRYWAIT P0, [R2+URZ+0xa0], R3 ;  /* 0x0000a003020075a7 */ /* 0x000e6400080011ff */
[----:B-1----:R-:W-:Y:S05]  /*1f90*/  @!P0 BRA `(.L_x_39) ;  /* 0x000000bc00208947 */ /* 0x002fea0003800000 */
.L_x_327:
[----:B------:R-:W2:Y:S01]  /*1fa0*/  LDS.128 R4, [R4+0x110] ;  /* 0x0001100004047984 */ /* 0x000ea20000000c00 */
[----:B------:R-:W-:Y:S01]  /*1fb0*/  ISETP.GE.AND P0, PT, R68, 0x1, PT ;  /* 0x000000014400780c */ /* 0x000fe20003f06270 */
[----:B-1----:R-:W-:Y:S01]  /*1fc0*/  VIADD R2, R2, 0xb0 ;  /* 0x000000b002027836 */ /* 0x002fe20000000000 */
[----:B------:R-:W-:Y:S01]  /*1fd0*/  @!PT LDS RZ, [RZ] ;  /* 0x00000000fffff984 */ /* 0x000fe20000000800 */
[----:B------:R-:W-:Y:S01]  /*1fe0*/  @!PT LDS RZ, [RZ] ;  /* 0x00000000fffff984 */ /* 0x000fe20000000800 */
[----:B------:R-:W-:Y:S01]  /*1ff0*/  @!PT LDS RZ, [RZ] ;  /* 0x00000000fffff984 */ /* 0x000fe20000000800 */
[----:B------:R-:W-:Y:S01]  /*2000*/  @!PT LDS RZ, [RZ] ;  /* 0x00000000fffff984 */ /* 0x000fe20000000800 */
[----:B------:R1:W-:Y:S06]  /*2010*/  MEMBAR.ALL.CTA ;  /* 0x0000000000007992 */ /* 0x0003ec0000008000 */
[----:B-1----:R-:W1:Y:S01]  /*2020*/  FENCE.VIEW.ASYNC.S ;  /* 0x00000000000073c6 */ /* 0x002e620000000000 */
[----:B------:R-:W-:-:S04]  /*2030*/  PRMT R2, RZ, 0x654, R2 ;  /* 0x00000654ff027816 */ /* 0x000fc80000000002 */
[----:B-1----:R1:W-:Y:S01]  /*2040*/  SYNCS.ARRIVE.TRANS64.RED.A1T0 RZ, [R2+URZ], RZ ;  /* 0x000000ff02ff79a7 */ /* 0x0023e200081004ff */
[----:B--2---:R-:W-:-:S13]  /*2050*/  LOP3.LUT P2, RZ, R6, 0x1, RZ, 0xc0, !PT ;  /* 0x0000000106ff7812 */ /* 0x004fda000784c0ff */
[----:B------:R-:W-:Y:S01]  /*2060*/  @P2 SHF.R.U32.HI R3, RZ, 0x10, R5 ;  /* 0x00000010ff032819 */ /* 0x000fe20000011605 */
[----:B------:R-:W-:Y:S01]  /*2070*/  VOTEU.ANY UP0, P2 ;  /* 0x0000000000ff7886 */ /* 0x000fe20001000100 */
[----:B------:R-:W-:Y:S02]  /*2080*/  @P2 MOV R11, R4 ;  /* 0x00000004000b2202 */ /* 0x000fe40000000f00 */
[----:B------:R-:W-:Y:S02]  /*2090*/  @P2 R2UR.BROADCAST UR8, R3 ;  /* 0x00000000030822ca */ /* 0x000fe400008e0000 */
[----:B------:R-:W-:-:S11]  /*20a0*/  @P2 LOP3.LUT R8, R5, 0xffff, RZ, 0xc0, !PT ;  /* 0x0000ffff05082812 */ /* 0x000fd600078ec0ff */
[----:B------:R-:W-:Y:S01]  /*20b0*/  @UP0 UMOV UR36, UR8 ;  /* 0x0000000800240c82 */ /* 0x000fe20008000000 */
[----:B-1----:R-:W-:Y:S05]  /*20c0*/  @!P0 BRA `(.L_x_40) ;  /* 0x0000000000b88947 */ /* 0x002fea0003800000 */
[----:B------:R-:W3:Y:S01]  /*20d0*/  LDC.64 R4, c[0x0][0xb18] ;  /* 0x0002c600ff047b82 */ /* 0x000ee20000000a00 */
[----:B------:R-:W-:-:S07]  /*20e0*/  ISETP.NE.AND P3, PT, R68, 0x1, PT ;  /* 0x000000014400780c */ /* 0x000fce0003f65270 */
[----:B------:R-:W1:Y:S08]  /*20f0*/  LDC.64 R6, c[0x0][0xb10] ;  /* 0x0002c400ff067b82 */ /* 0x000e700000000a00 */
[----:B------:R-:W2:Y:S08]  /*2100*/  LDC R17, c[0x0][0xb20] ;  /* 0x0002c800ff117b82 */ /* 0x000eb00000000800 */
[----:B------:R-:W4:Y:S01]  /*2110*/  LDC R18, c[0x0][0xb0c] ;  /* 0x0002c300ff127b82 */ /* 0x000f220000000800 */
[----:B---3--:R-:W-:Y:S01]  /*2120*/  IMAD.HI.U32 R22, R0, R5, RZ ;  /* 0x0000000500167227 */ /* 0x008fe200078e00ff */
[----:B------:R-:W-:-:S06]  /*2130*/  ISETP.NE.AND P0, PT, R4, 0x1, PT ;  /* 0x000000010400780c */ /* 0x000fcc0003f05270 */
[----:B------:R-:W3:Y:S01]  /*2140*/  LDC.64 R2, c[0x0][0xb28] ;  /* 0x0002ca00ff027b82 */ /* 0x000ee20000000a00 */
[----:B-1----:R-:W-:-:S04]  /*2150*/  IMAD.HI.U32 R20, R9, R6, RZ ;  /* 0x0000000609147227 */ /* 0x002fc800078e00ff */
[----:B------:R-:W-:Y:S01]  /*2160*/  IMAD.HI.U32 R24, R11, R6, RZ ;  /* 0x000000060b187227 */ /* 0x000fe200078e00ff */
[----:B------:R-:W-:Y:S02]  /*2170*/  SHF.R.U32.HI R20, RZ, R7, R20 ;  /* 0x00000007ff147219 */ /* 0x000fe40000011614 */
[----:B--2---:R-:W-:Y:S01]  /*2180*/  SHF.R.U32.HI R19, RZ, R17, R22 ;  /* 0x00000011ff137219 */ /* 0x004fe20000011616 */
[----:B------:R-:W-:Y:S01]  /*2190*/  IMAD.HI.U32 R22, R8, R5, RZ ;  /* 0x0000000508167227 */ /* 0x000fe200078e00ff */
[----:B------:R-:W-:Y:S02]  /*21a0*/  SHF.R.U32.HI R24, RZ, R7, R24 ;  /* 0x00000007ff187219 */ /* 0x000fe40000011618 */
[----:B------:R-:W-:Y:S02]  /*21b0*/  SEL R19, R0, R19, !P0 ;  /* 0x0000001300137207 */ /* 0x000fe40004000000 */
[----:B------:R-:W-:Y:S02]  /*21c0*/  SHF.R.U32.HI R17, RZ, R17, R22 ;  /* 0x00000011ff117219 */ /* 0x000fe40000011616 */
[----:B----4-:R-:W-:-:S02]  /*21d0*/  ISETP.NE.AND P1, PT, R18, 0x1, PT ;  /* 0x000000011200780c */ /* 0x010fc40003f25270 */
[----:B------:R-:W-:Y:S02]  /*21e0*/  SEL R17, R8, R17, !P0 ;  /* 0x0000001108117207 */ /* 0x000fe40004000000 */
[----:B------:R-:W-:Y:S02]  /*21f0*/  SEL R21, R9, R20, !P1 ;  /* 0x0000001409157207 */ /* 0x000fe40004800000 */
[----:B------:R-:W-:Y:S01]  /*2200*/  SEL R5, R11, R24, !P1 ;  /* 0x000000180b057207 */ /* 0x000fe20004800000 */
[----:B---3--:R-:W-:Y:S01]  /*2210*/  IMAD.HI.U32 R20, R19, R2, RZ ;  /* 0x0000000213147227 */ /* 0x008fe200078e00ff */
[----:B------:R-:W-:-:S03]  /*2220*/  IADD3 R7, PT, PT, -R17, RZ, RZ ;  /* 0x000000ff11077210 */ /* 0x000fc60007ffe1ff */
        /* <DEDUP_REMOVED lines=11> */
[----:B------:R-:W-:-:S04]  /*22e0*/  @!P0 IMAD.HI.U32 R20, R5, R2, RZ ;  /* 0x0000000205148227 */ /* 0x000fc800078e00ff */
[----:B------:R-:W-:Y:S01]  /*22f0*/  IMAD.MOV R2, RZ, RZ, -R6 ;  /* 0x000000ffff027224 */ /* 0x000fe200078e0a06 */
[----:B------:R-:W-:-:S03]  /*2300*/  @!P0 SHF.R.U32.HI R20, RZ, R3, R20 ;  /* 0x00000003ff148219 */ /* 0x000fc60000011614 */
[----:B------:R-:W-:Y:S01]  /*2310*/  IMAD R2, R68, R2, R17 ;  /* 0x0000000244027224 */ /* 0x000fe200078e0211 */
        /* <DEDUP_REMOVED lines=9> */
.L_x_40:
[----:B------:R-:W1:Y:S02]  /*23b0*/  LDCU UR8, c[0x0][0xb30] ;  /* 0x00016600ff0877ac */ /* 0x000e640008000800 */
[----:B-1----:R-:W-:-:S09]  /*23c0*/  UISETP.NE.AND UP0, UPT, UR8, 0x1, UPT ;  /* 0x000000010800788c */ /* 0x002fd2000bf05270 */
[----:B------:R-:W-:Y:S05]  /*23d0*/  BRA.U UP0, `(.L_x_41) ;  /* 0x0000000100407547 */ /* 0x000fea000b800000 */
[----:B------:R-:W1:Y:S08]  /*23e0*/  LDC.64 R4, c[0x0][0xb10] ;  /* 0x0002c400ff047b82 */ /* 0x000e700000000a00 */
[----:B------:R-:W2:Y:S08]  /*23f0*/  LDC.64 R2, c[0x0][0xb18] ;  /* 0x0002c600ff027b82 */ /* 0x000eb00000000a00 */
[----:B------:R-:W4:Y:S08]  /*2400*/  LDC R6, c[0x0][0xb20] ;  /* 0x0002c800ff067b82 */ /* 0x000f300000000800 */
[----:B------:R-:W3:Y:S01]  /*2410*/  LDC R18, c[0x0][0xb0c] ;  /* 0x0002c300ff127b82 */ /* 0x000ee20000000800 */
[----:B-1----:R-:W-:-:S05]  /*2420*/  IMAD.HI.U32 R4, R11, R4, RZ ;  /* 0x000000040b047227 */ /* 0x002fca00078e00ff */
[----:B------:R-:W-:Y:S01]  /*2430*/  SHF.R.U32.HI R4, RZ, R5, R4 ;  /* 0x00000005ff047219 */ /* 0x000fe20000011604 */
[----:B--2---:R-:W-:Y:S01]  /*2440*/  IMAD.HI.U32 R3, R8, R3, RZ ;  /* 0x0000000308037227 */ /* 0x004fe200078e00ff */
[----:B------:R-:W-:-:S04]  /*2450*/  ISETP.NE.AND P0, PT, R2, 0x1, PT ;  /* 0x000000010200780c */ /* 0x000fc80003f05270 */
[----:B----4-:R-:W-:-:S04]  /*2460*/  SHF.R.U32.HI R3, RZ, R6, R3 ;  /* 0x00000006ff037219 */ /* 0x010fc80000011603 */
[----:B------:R-:W-:Y:S02]  /*2470*/  SEL R3, R8, R3, !P0 ;  /* 0x0000000308037207 */ /* 0x000fe40004000000 */
[----:B---3--:R-:W-:-:S04]  /*2480*/  ISETP.NE.AND P1, PT, R18, 0x1, PT ;  /* 0x000000011200780c */ /* 0x008fc80003f25270 */
[----:B------:R-:W-:-:S05]  /*2490*/  SEL R4, R11, R4, !P1 ;  /* 0x000000040b047207 */ /* 0x000fca0004800000 */
[----:B------:R-:W-:Y:S02]  /*24a0*/  IMAD.IADD R5, R3, 0x1, -R4 ;  /* 0x0000000103057824 */ /* 0x000fe400078e0a04 */
[----:B------:R-:W-:Y:S02]  /*24b0*/  IMAD.IADD R3, R4, 0x1, -R3 ;  /* 0x0000000104037824 */ /* 0x000fe400078e0a03 */
[----:B------:R-:W-:Y:S02]  /*24c0*/  IMAD R11, R5, R18, R11 ;  /* 0x00000012050b7224 */ /* 0x000fe400078e020b */
[----:B------:R-:W-:-:S07]  /*24d0*/  IMAD R8, R3, R2, R8 ;  /* 0x0000000203087224 */ /* 0x000fce00078e0208 */
.L_x_41:
[----:B------:R-:W-:Y:S01]  /*24e0*/  VIADD R14, R14, 0x1 ;  /* 0x000000010e0e7836 */ /* 0x000fe20000000000 */
[----:B------:R-:W-:Y:S01]  /*24f0*/  UPLOP3.LUT UP5, UPT, UPT, UPT, UPT, 0x80, 0x8 ;  /* 0x000000000008789c */ /* 0x000fe20003faf070 */
[----:B------:R-:W-:Y:S02]  /*2500*/  IMAD.IADD R19, R11, 0x1, R204 ;  /* 0x000000010b137824 */ /* 0x000fe400078e02cc */
[----:B------:R-:W-:Y:S01]  /*2510*/  IMAD.IADD R18, R8, 0x1, R171 ;  /* 0x0000000108127824 */ /* 0x000fe200078e02ab */
[----:B------:R-:W-:-:S04]  /*2520*/  ISETP.NE.AND P0, PT, R14, 0x2, PT ;  /* 0x000000020e00780c */ /* 0x000fc80003f05270 */
[----:B------:R-:W-:Y:S02]  /*2530*/  SEL R2, RZ, 0x1, P0 ;  /* 0x00000001ff027807 */ /* 0x000fe40000000000 */
[----:B------:R-:W-:Y:S02]  /*2540*/  SEL R14, R14, RZ, P0 ;  /* 0x000000ff0e0e7207 */ /* 0x000fe40000000000 */
[----:B------:R-:W-:Y:S01]  /*2550*/  LOP3.LUT R13, R13, R2, RZ, 0x3c, !PT ;  /* 0x000000020d0d7212 */ /* 0x000fe200078e3cff */
[----:B------:R-:W-:Y:S06]  /*2560*/  @P2 BRA `(.L_x_42) ;  /* 0xfffffff000602947 */ /* 0x000fec000383ffff */
[----:B------:R-:W-:Y:S01]  /*2570*/  UIADD3 UR6, UPT, UPT, UR6, 0x28, URZ ;  /* 0x0000002806067890 */ /* 0x000fe2000fffe0ff */
[----:B------:R-:W-:-:S03]  /*2580*/  SHF.L.U32 R3, R15, 0x1f, RZ ;  /* 0x0000001f0f037819 */ /* 0x000fc600000006ff */
[----:B------:R-:W-:-:S09]  /*2590*/  ULEA UR4, UR23, UR6, 0x3 ;  /* 0x0000000617047291 */ /* 0x000fd2000f8e18ff */
[----:B------:R-:W1:Y:S02]  /*25a0*/  SYNCS.PHASECHK.TRANS64.TRYWAIT P0, [UR4], R3 ;  /* 0x00000003ff0075a7 */ /* 0x000e640008001104 */
[----:B-1----:R-:W-:Y:S05]  /*25b0*/  @!P0 BRA `(.L_x_43) ;  /* 0x000000b400ac8947 */ /* 0x002fea0003800000 */
.L_x_329:
[----:B------:R-:W-:-:S04]  /*25c0*/  UIADD3 UR5, UPT, UPT, UR23, 0x1, URZ ;  /* 0x0000000117057890 */ /* 0x000fc8000fffe0ff */
[----:B------:R-:W-:-:S04]  /*25d0*/  UISETP.NE.AND UP0, UPT, UR5, 0x5, UPT ;  /* 0x000000050500788c */ /* 0x000fc8000bf05270 */
[----:B------:R-:W-:Y:S02]  /*25e0*/  USEL UR7, URZ, 0x1, UP0 ;  /* 0x00000001ff077887 */ /* 0x000fe40008000000 */
[----:B------:R-:W-:-:S04]  /*25f0*/  USEL UR5, UR5, URZ, UP0 ;  /* 0x000000ff05057287 */ /* 0x000fc80008000000 */
[----:B------:R-:W-:Y:S01]  /*2600*/  ULEA UR4, UR5, UR6, 0x3 ;  /* 0x0000000605047291 */ /* 0x000fe2000f8e18ff */
[----:B------:R-:W-:-:S04]  /*2610*/  LOP3.LUT R2, R15, UR7, RZ, 0x3c, !PT ;  /* 0x000000070f027c12 */ /* 0x000fc8000f8e3cff */
[----:B-1----:R-:W-:-:S04]  /*2620*/  SHF.L.U32 R3, R2, 0x1f, RZ ;  /* 0x0000001f02037819 */ /* 0x002fc800000006ff */
[----:B------:R-:W1:Y:S02]  /*2630*/  SYNCS.PHASECHK.TRANS64.TRYWAIT P0, [UR4], R3 ;  /* 0x00000003ff0075a7 */ /* 0x000e640008001104 */
[----:B-1----:R-:W-:Y:S05]  /*2640*/  @!P0 BRA `(.L_x_44) ;  /* 0x000000b400a08947 */ /* 0x002fea0003800000 */
.L_x_331:
        /* <DEDUP_REMOVED lines=9> */
.L_x_333:
        /* <DEDUP_REMOVED lines=9> */
.L_x_335:
[----:B------:R-:W-:-:S04]  /*2770*/  UIADD3 UR5, UPT, UPT, UR5, 0x1, URZ ;  /* 0x0000000105057890 */ /* 0x000fc8000fffe0ff */
[----:B------:R-:W-:-:S04]  /*2780*/  UISETP.NE.AND UP0, UPT, UR5, 0x5, UPT ;  /* 0x000000050500788c */ /* 0x000fc8000bf05270 */
[----:B------:R-:W-:Y:S02]  /*2790*/  USEL UR4, URZ, 0x1, UP0 ;  /* 0x00000001ff047887 */ /* 0x000fe40008000000 */
[----:B------:R-:W-:-:S04]  /*27a0*/  USEL UR5, UR5, URZ, UP0 ;  /* 0x000000ff05057287 */ /* 0x000fc80008000000 */
[----:B------:R-:W-:Y:S01]  /*27b0*/  ULEA UR5, UR5, UR6, 0x3 ;  /* 0x0000000605057291 */ /* 0x000fe2000f8e18ff */
[----:B-1----:R-:W-:-:S04]  /*27c0*/  LOP3.LUT R3, R2, UR4, RZ, 0x3c, !PT ;  /* 0x0000000402037c12 */ /* 0x002fc8000f8e3cff */
[----:B------:R-:W-:Y:S01]  /*27d0*/  SHF.L.U32 R3, R3, 0x1f, RZ ;  /* 0x0000001f03037819 */ /* 0x000fe200000006ff */
[----:B---3--:R-:W-:-:S07]  /*27e0*/  IMAD.U32 R0, RZ, RZ, UR5 ;  /* 0x00000005ff007e24 */ /* 0x008fce000f8e00ff */
.L_x_47:
[----:B-1----:R1:W2:Y:S02]  /*27f0*/  SYNCS.PHASECHK.TRANS64.TRYWAIT P0, [R0+URZ], R3 ;  /* 0x00000003000075a7 */ /* 0x0022a400080011ff */
[----:B--2---:R-:W-:Y:S05]  /*2800*/  @!P0 NANOSLEEP.SYNCS 0x989680 ;  /* 0x009896800000895d */ /* 0x004fea0003900000 */
[----:B------:R-:W2:Y:S02]  /*2810*/  @!P0 SYNCS.PHASECHK.TRANS64 P0, [R0+URZ], R3 ;  /* 0x00000003000085a7 */ /* 0x000ea400080010ff */
[----:B--2---:R-:W-:Y:S05]  /*2820*/  @P0 EXIT ;  /* 0x000000000000094d */ /* 0x004fea0003800000 */
[----:B------:R-:W-:Y:S05]  /*2830*/  BRA `(.L_x_47) ;  /* 0xfffffffc00ec7947 */ /* 0x000fea000383ffff */
.L_x_22:
[----:B------:R-:W-:-:S04]  /*2840*/  UISETP.NE.AND UP1, UPT, UR37, URZ, UPT ;  /* 0x000000ff2500728c */ /* 0x000fc8000bf25270 */
[----:B------:R-:W-:-:S09]  /*2850*/  UISETP.NE.OR UP1, UPT, UR10, 0x1, UP1 ;  /* 0x000000010a00788c */ /* 0x000fd20008f25670 */
[----:B------:R-:W-:Y:S05]  /*2860*/  BRA.U UP1, `(.L_x_48) ;  /* 0x00000005014c7547 */ /* 0x000fea000b800000 */
[----:B------:R-:W-:Y:S01]  /*2870*/  HFMA2 R11, -RZ, RZ, 0, 0 ;  /* 0x00000000ff0b7431 */ /* 0x000fe200000001ff */
[----:B------:R-:W-:Y:S01]  /*2880*/  ISETP.GE.U32.AND P2, PT, R10, 0x2, PT ;  /* 0x000000020a00780c */ /* 0x000fe20003f46070 */
[----:B------:R-:W-:Y:S01]  /*2890*/  IMAD.MOV.U32 R12, RZ, RZ, 0x1 ;  /* 0x00000001ff0c7424 */ /* 0x000fe200078e00ff */
[----:B------:R-:W-:Y:S01]  /*28a0*/  CS2R R8, SRZ ;  /* 0x0000000000087805 */ /* 0x000fe2000001ff00 */
[----:B------:R-:W-:Y:S01]  /*28b0*/  IMAD.MOV.U32 R3, RZ, RZ, RZ ;  /* 0x000000ffff037224 */ /* 0x000fe200078e00ff */
[----:B------:R-:W-:Y:S01]  /*28c0*/  UMOV UR4, 0x400 ;  /* 0x0000040000047882 */ /* 0x000fe20000000000 */
[----:B------:R-:W-:Y:S01]  /*28d0*/  UMOV UR6, URZ ;  /* 0x000000ff00067c82 */ /* 0x000fe20008000000 */
[----:B------:R-:W-:-:S12]  /*28e0*/  ULEA UR37, UR37, UR4, 0x18 ;  /* 0x0000000425257291 */ /* 0x000fd8000f8ec0ff */
.L_x_52:
[----:B------:R-:W-:Y:S02]  /*28f0*/  LEA R0, R3, UR37, 0x3 ;  /* 0x0000002503007c11 */ /* 0x000fe4000f8e18ff */
[----:B------:R-:W-:-:S03]  /*2900*/  SHF.L.U32 R5, R8, 0x1f, RZ ;  /* 0x0000001f08057819 */ /* 0x000fc600000006ff */
[----:B------:R-:W-:Y:S01]  /*2910*/  VIADD R4, R0, 0xf0 ;  /* 0x000000f000047836 */ /* 0x000fe20000000000 */
[----:B------:R-:W1:Y:S02]  /*2920*/  SYNCS.PHASECHK.TRANS64.TRYWAIT P0, [R0+URZ+0xe0], R5 ;  /* 0x0000e005000075a7 */ /* 0x000e6400080011ff */
[----:B-1----:R-:W-:Y:S05]  /*2930*/  @!P0 BRA `(.L_x_49) ;  /* 0x000000b4002c8947 */ /* 0x002fea0003800000 */
.L_x_336:
[----:B------:R-:W-:Y:S01]  /*2940*/  ULEA UR5, UR6, UR37, 0x3 ;  /* 0x0000002506057291 */ /* 0x000fe2000f8e18ff */
[----:B------:R-:W-:Y:S01]  /*2950*/  PRMT R4, RZ, 0x654, R4 ;  /* 0x00000654ff047816 */ /* 0x000fe20000000004 */
[----:B-1----:R-:W-:Y:S01]  /*2960*/  @!P2 IMAD.MOV.U32 R5, RZ, RZ, 0x10 ;  /* 0x00000010ff05a424 */ /* 0x002fe200078e00ff */
[----:B------:R-:W-:Y:S01]  /*2970*/  SHF.L.U32 R7, R12, 0x1f, RZ ;  /* 0x0000001f0c077819 */ /* 0x000fe200000006ff */
[----:B------:R-:W-:Y:S01]  /*2980*/  UIADD3 UR4, UPT, UPT, UR5, 0xa0, URZ ;  /* 0x000000a005047890 */ /* 0x000fe2000fffe0ff */
[----:B------:R1:W-:Y:S05]  /*2990*/  SYNCS.ARRIVE.TRANS64.RED.A1T0 RZ, [R4+URZ], RZ ;  /* 0x000000ff04ff79a7 */ /* 0x0003ea00081004ff */
[----:B------:R-:W-:Y:S01]  /*29a0*/  IMAD.U32 R13, RZ, RZ, UR4 ;  /* 0x00000004ff0d7e24 */ /* 0x000fe2000f8e00ff */
[----:B------:R-:W2:Y:S04]  /*29b0*/  SYNCS.PHASECHK.TRANS64.TRYWAIT P0, [UR5+0xb0], R7 ;  /* 0x0000b007ff0075a7 */ /* 0x000ea80008001105 */
[----:B------:R-:W-:Y:S01]  /*29c0*/  PRMT R13, R10, 0x654, R13 ;  /* 0x000006540a0d7816 */ /* 0x000fe2000000000d */
[----:B-12---:R-:W-:Y:S06]  /*29d0*/  @!P0 BRA `(.L_x_50) ;  /* 0x000000b400188947 */ /* 0x006fec0003800000 */
.L_x_338:
[----:B------:R-:W-:Y:S01]  /*29e0*/  ULEA UR4, UR6, UR37, 0x4 ;  /* 0x0000002506047291 */ /* 0x000fe2000f8e20ff */
[----:B------:R-:W-:Y:S01]  /*29f0*/  SEL R2, R13, R2, !P2 ;  /* 0x000000020d027207 */ /* 0x000fe20005000000 */
[----:B------:R-:W-:Y:S01]  /*2a00*/  UIADD3 UR5, UPT, UPT, UR5, 0xa0, URZ ;  /* 0x000000a005057890 */ /* 0x000fe2000fffe0ff */
[----:B-1----:R-:W-:Y:S01]  /*2a10*/  LEA R0, R11, UR37, 0x3 ;  /* 0x000000250b007c11 */ /* 0x002fe2000f8e18ff */
[----:B------:R-:W-:Y:S01]  /*2a20*/  UIADD3 UR4, UPT, UPT, UR4, 0x110, URZ ;  /* 0x0000011004047890 */ /* 0x000fe2000fffe0ff */
[----:B------:R1:W-:Y:S01]  /*2a30*/  @!P2 SYNCS.ARRIVE.TRANS64.RED RZ, [R2+URZ], R5 ;  /* 0x0000000502ffa9a7 */ /* 0x0003e200080004ff */
[----:B------:R-:W-:Y:S01]  /*2a40*/  UIADD3 UR6, UPT, UPT, UR6, 0x1, URZ ;  /* 0x0000000106067890 */ /* 0x000fe2000fffe0ff */
[----:B------:R-:W-:-:S03]  /*2a50*/  VIADD R3, R3, 0x1 ;  /* 0x0000000103037836 */ /* 0x000fc60000000000 */
[----:B------:R-:W-:Y:S02]  /*2a60*/  UISETP.NE.AND UP0, UPT, UR6, 0x2, UPT ;  /* 0x000000020600788c */ /* 0x000fe4000bf05270 */
[----:B------:R-:W-:Y:S01]  /*2a70*/  ISETP.NE.AND P0, PT, R3, 0x2, PT ;  /* 0x000000020300780c */ /* 0x000fe20003f05270 */
[----:B------:R-:W-:Y:S06]  /*2a80*/  UGETNEXTWORKID.BROADCAST [UR4], [UR5] ;  /* 0x00000000040073ca */ /* 0x000fec0008000100 */
[----:B------:R-:W-:Y:S02]  /*2a90*/  USEL UR4, URZ, 0x1, UP0 ;  /* 0x00000001ff047887 */ /* 0x000fe40008000000 */
[----:B------:R-:W-:-:S04]  /*2aa0*/  USEL UR6, UR6, URZ, UP0 ;  /* 0x000000ff06067287 */ /* 0x000fc80008000000 */
[----:B------:R-:W-:Y:S02]  /*2ab0*/  LOP3.LUT R12, R12, UR4, RZ, 0x3c, !PT ;  /* 0x000000040c0c7c12 */ /* 0x000fe4000f8e3cff */
[----:B-1----:R-:W-:-:S04]  /*2ac0*/  SHF.L.U32 R5, R9, 0x1f, RZ ;  /* 0x0000001f09057819 */ /* 0x002fc800000006ff */
[----:B------:R-:W1:Y:S02]  /*2ad0*/  SYNCS.PHASECHK.TRANS64.TRYWAIT P1, [R0+URZ+0xa0], R5 ;  /* 0x0000a005000075a7 */ /* 0x000e6400080211ff */
[----:B-1----:R-:W-:Y:S05]  /*2ae0*/  @!P1 BRA `(.L_x_51) ;  /* 0x000000b000ec9947 */ /* 0x002fea0003800000 */
.L_x_339:
[----:B------:R-:W-:Y:S01]  /*2af0*/  LEA R4, R11, UR37, 0x4 ;  /* 0x000000250b047c11 */ /* 0x000fe2000f8e20ff */
[----:B-1----:R-:W-:Y:S01]  /*2b00*/  VIADD R0, R0, 0xb0 ;  /* 0x000000b000007836 */ /* 0x002fe20000000000 */
[----:B------:R-:W-:Y:S01]  /*2b10*/  SEL R3, R3, RZ, P0 ;  /* 0x000000ff03037207 */ /* 0x000fe20000000000 */
[----:B------:R-:W-:-:S03]  /*2b20*/  VIADD R11, R11, 0x1 ;  /* 0x000000010b0b7836 */ /* 0x000fc60000000000 */
[----:B------:R-:W1:Y:S01]  /*2b30*/  LDS.128 R4, [R4+0x110] ;  /* 0x0001100004047984 */ /* 0x000e620000000c00 */
[----:B------:R-:W-:Y:S02]  /*2b40*/  PRMT R0, RZ, 0x654, R0 ;  /* 0x00000654ff007816 */ /* 0x000fe40000000000 */
[C---:B------:R-:W-:Y:S01]  /*2b50*/  ISETP.NE.AND P1, PT, R11.reuse, 0x2, PT ;  /* 0x000000020b00780c */ /* 0x040fe20003f25270 */
[----:B------:R-:W-:Y:S01]  /*2b60*/  @!PT LDS RZ, [RZ] ;  /* 0x00000000fffff984 */ /* 0x000fe20000000800 */
[----:B------:R-:W-:Y:S01]  /*2b70*/  @!PT LDS RZ, [RZ] ;  /* 0x00000000fffff984 */ /* 0x000fe20000000800 */
[----:B------:R-:W-:Y:S01]  /*2b80*/  @!PT LDS RZ, [RZ] ;  /* 0x00000000fffff984 */ /* 0x000fe20000000800 */
[----:B------:R-:W-:Y:S01]  /*2b90*/  @!PT LDS RZ, [RZ] ;  /* 0x00000000fffff984 */ /* 0x000fe20000000800 */
[----:B------:R2:W-:Y:S06]  /*2ba0*/  MEMBAR.ALL.CTA ;  /* 0x0000000000007992 */ /* 0x0005ec0000008000 */
[----:B--2---:R-:W2:Y:S01]  /*2bb0*/  FENCE.VIEW.ASYNC.S ;  /* 0x00000000000073c6 */ /* 0x004ea20000000000 */
[----:B------:R-:W-:Y:S01]  /*2bc0*/  SEL R11, R11, RZ, P1 ;  /* 0x000000ff0b0b7207 */ /* 0x000fe20000800000 */
[----:B--2---:R2:W-:Y:S01]  /*2bd0*/  SYNCS.ARRIVE.TRANS64.RED.A1T0 RZ, [R0+URZ], RZ ;  /* 0x000000ff00ff79a7 */ /* 0x0045e200081004ff */
[----:B-1----:R-:W-:-:S02]  /*2be0*/  LOP3.LUT P3, RZ, R6, 0x1, RZ, 0xc0, !PT ;  /* 0x0000000106ff7812 */ /* 0x002fc4000786c0ff */
[----:B------:R-:W-:-:S04]  /*2bf0*/  SEL R5, RZ, 0x1, P0 ;  /* 0x00000001ff057807 */ /* 0x000fc80000000000 */
[----:B------:R-:W-:Y:S02]  /*2c00*/  LOP3.LUT R8, R8, R5, RZ, 0x3c, !PT ;  /* 0x0000000508087212 */ /* 0x000fe400078e3cff */
[----:B--2---:R-:W-:-:S04]  /*2c10*/  SEL R0, RZ, 0x1, P1 ;  /* 0x00000001ff007807 */ /* 0x004fc80000800000 */
[----:B------:R-:W-:Y:S01]  /*2c20*/  LOP3.LUT R9, R9, R0, RZ, 0x3c, !PT ;  /* 0x0000000009097212 */ /* 0x000fe200078e3cff */
[----:B------:R-:W-:Y:S06]  /*2c30*/  @P3 BRA `(.L_x_52) ;  /* 0xfffffffc002c3947 */ /* 0x000fec000383ffff */
[----:B------:R-:W-:Y:S01]  /*2c40*/  ULEA UR5, UR6, UR37, 0x3 ;  /* 0x0000002506057291 */ /* 0x000fe2000f8e18ff */
[----:B------:R-:W-:-:S08]  /*2c50*/  SHF.L.U32 R3, R12, 0x1f, RZ ;  /* 0x0000001f0c037819 */ /* 0x000fd000000006ff */
[----:B------:R-:W1:Y:S02]  /*2c60*/  SYNCS.PHASECHK.TRANS64 P0, [UR5+0xb0], R3 ;  /* 0x0000b003ff0075a7 */ /* 0x000e640008001005 */
[----:B-1----:R-:W-:Y:S05]  /*2c70*/  @P0 BRA `(.L_x_53) ;  /* 0x0000000000080947 */ /* 0x002fea0003800000 */
[----:B------:R-:W1:Y:S02]  /*2c80*/  SYNCS.PHASECHK.TRANS64.TRYWAIT P0, [UR5+0xb0], R3 ;  /* 0x0000b003ff0075a7 */ /* 0x000e640008001105 */
[----:B-1----:R-:W-:Y:S05]  /*2c90*/  @!P0 BRA `(.L_x_54) ;  /* 0x000000b000948947 */ /* 0x002fea0003800000 */
.L_x_53:
[----:B------:R-:W-:-:S04]  /*2ca0*/  UIADD3 UR4, UPT, UPT, UR6, 0x1, URZ ;  /* 0x0000000106047890 */ /* 0x000fc8000fffe0ff */
[----:B------:R-:W-:-:S04]  /*2cb0*/  UISETP.NE.AND UP0, UPT, UR4, 0x2, UPT ;  /* 0x000000020400788c */ /* 0x000fc8000bf05270 */
[----:B------:R-:W-:Y:S02]  /*2cc0*/  USEL UR7, URZ, 0x1, UP0 ;  /* 0x00000001ff077887 */ /* 0x000fe40008000000 */
[----:B------:R-:W-:-:S04]  /*2cd0*/  USEL UR4, UR4, URZ, UP0 ;  /* 0x000000ff04047287 */ /* 0x000fc80008000000 */
[----:B------:R-:W-:Y:S01]  /*2ce0*/  ULEA UR4, UR4, UR37, 0x3 ;  /* 0x0000002504047291 */ /* 0x000fe2000f8e18ff */
[----:B-1----:R-:W-:-:S04]  /*2cf0*/  LOP3.LUT R3, R12, UR7, RZ, 0x3c, !PT ;  /* 0x000000070c037c12 */ /* 0x002fc8000f8e3cff */
[----:B------:R-:W-:-:S04]  /*2d00*/  SHF.L.U32 R0, R3, 0x1f, RZ ;  /* 0x0000001f03007819 */ /* 0x000fc800000006ff */
[----:B------:R-:W1:Y:S02]  /*2d10*/  SYNCS.PHASECHK.TRANS64 P0, [UR4+0xb0], R0 ;  /* 0x0000b000ff0075a7 */ /* 0x000e640008001004 */
[----:B-1----:R-:W-:Y:S05]  /*2d20*/  @P0 EXIT ;  /* 0x000000000000094d */ /* 0x002fea0003800000 */
[----:B------:R-:W-:Y:S02]  /*2d30*/  SHF.L.U32 R3, R3, 0x1f, RZ ;  /* 0x0000001f03037819 */ /* 0x000fe400000006ff */
[----:B------:R-:W-:-:S07]  /*2d40*/  MOV R0, UR4 ;  /* 0x0000000400007c02 */ /* 0x000fce0008000f00 */
.L_x_55:
[----:B-1----:R1:W2:Y:S02]  /*2d50*/  SYNCS.PHASECHK.TRANS64.TRYWAIT P0, [R0+URZ+0xb0], R3 ;  /* 0x0000b003000075a7 */ /* 0x0022a400080011ff */
[----:B--2---:R-:W-:Y:S05]  /*2d60*/  @!P0 NANOSLEEP.SYNCS 0x989680 ;  /* 0x009896800000895d */ /* 0x004fea0003900000 */
[----:B------:R-:W2:Y:S02]  /*2d70*/  @!P0 SYNCS.PHASECHK.TRANS64 P0, [R0+URZ+0xb0], R3 ;  /* 0x0000b003000085a7 */ /* 0x000ea400080010ff */
[----:B--2---:R-:W-:Y:S05]  /*2d80*/  @P0 EXIT ;  /* 0x000000000000094d */ /* 0x004fea0003800000 */
[----:B------:R-:W-:Y:S05]  /*2d90*/  BRA `(.L_x_55) ;  /* 0xfffffffc00ec7947 */ /* 0x000fea000383ffff */
.L_x_48:
[----:B------:R-:W-:Y:S05]  /*2da0*/  BRA.U UP4, `(.L_x_56) ;  /* 0x0000001104907547 */ /* 0x000fea000b800000 */
[----:B------:R-:W-:Y:S01]  /*2db0*/  UMOV UR6, 0x40 ;  /* 0x0000004000067882 */ /* 0x000fe20000000000 */
[----:B------:R-:W-:Y:S01]  /*2dc0*/  NOP ;  /* 0x0000000000007918 */ /* 0x000fe20000000000 */
[----:B------:R-:W-:Y:S01]  /*2dd0*/  ULEA UR6, UR37, UR6, 0x18 ;  /* 0x0000000625067291 */ /* 0x000fe2000f8ec0ff */
[----:B------:R-:W-:Y:S02]  /*2de0*/  UMOV UR7, 0x400 ;  /* 0x0000040000077882 */ /* 0x000fe40000000000 */
[----:B------:R-:W-:-:S06]  /*2df0*/  ULEA UR37, UR37, UR7, 0x18 ;  /* 0x0000000725257291 */ /* 0x000fcc000f8ec0ff */
[----:B------:R-:W1:Y:S02]  /*2e00*/  LDS.U8 R2, [UR6+0x1c] ;  /* 0x00001c06ff027984 */ /* 0x000e640008000000 */
[----:B-1----:R-:W-:-:S13]  /*2e10*/  ISETP.NE.AND P0, PT, R2, RZ, PT ;  /* 0x000000ff0200720c */ /* 0x002fda0003f05270 */
[----:B------:R-:W-:Y:S05]  /*2e20*/  @P0 BRA `(.L_x_57) ;  /* 0x0000000400080947 */ /* 0x000fea0003800000 */
[----:B------:R-:W-:Y:S02]  /*2e30*/  UISETP.NE.U32.AND UP0, UPT, UR5, 0x1, UPT ;  /* 0x000000010500788c */ /* 0x000fe4000bf05070 */
[----:B------:R-:W-:-:S07]  /*2e40*/  UIADD3 UR8, UPT, UPT, UR6, 0x8, URZ ;  /* 0x0000000806087890 */ /* 0x000fce000fffe0ff */
[----:B------:R-:W-:Y:S05]  /*2e50*/  BRA.U !UP0, `(.L_x_58) ;  /* 0x00000001089c7547 */ /* 0x000fea000b800000 */
[----:B------:R-:W-:Y:S01]  /*2e60*/  ELECT P0, URZ, PT ;  /* 0x0000000000ff782f */ /* 0x000fe20003800000 */
[----:B------:R-:W-:-:S12]  /*2e70*/  BSSY B0, `(.L_x_58) ;  /* 0x0000025000007945 */ /* 0x000fd80003800000 */
[----:B------:R-:W-:Y:S05]  /*2e80*/  @!P0 BRA `(.L_x_59) ;  /* 0x00000000008c8947 */ /* 0x000fea0003800000 */
[----:B------:R-:W-:-:S05]  /*2e90*/  UMOV UR7, 0x10 ;  /* 0x0000001000077882 */ /* 0x000fca0000000000 */
[----:B------:R-:W-:Y:S04]  /*2ea0*/  DEPBAR.LE SB1, 0x36 ;  /* 0x00009d800000791a */ /* 0x000fe80000000000 */
[----:B------:R-:W1:Y:S02]  /*2eb0*/  UTCATOMSWS.2CTA.FIND_AND_SET.ALIGN UP1, UR7, UR7 ;  /* 0x00000007000775e3 */ /* 0x000e640008220800 */
[----:B-1----:R-:W-:Y:S01]  /*2ec0*/  MOV R11, UR7 ;  /* 0x00000007000b7c02 */ /* 0x002fe20008000f00 */
[----:B------:R-:W-:Y:S06]  /*2ed0*/  BRA.U UP1, `(.L_x_60) ;  /* 0x0000000101187547 */ /* 0x000fec000b800000 */
.L_x_61:
[----:B------:R-:W-:Y:S05]  /*2ee0*/  NANOSLEEP 0x64 ;  /* 0x000000640000795d */ /* 0x000fea0003800000 */
[----:B------:R-:W-:-:S05]  /*2ef0*/  UMOV UR7, 0x10 ;  /* 0x0000001000077882 */ /* 0x000fca0000000000 */
[----:B------:R-:W-:Y:S04]  /*2f00*/  DEPBAR.LE SB1, 0x36 ;  /* 0x00009d800000791a */ /* 0x000fe80000000000 */
[----:B------:R-:W1:Y:S02]  /*2f10*/  UTCATOMSWS.2CTA.FIND_AND_SET.ALIGN UP1, UR7, UR7 ;  /* 0x00000007000775e3 */ /* 0x000e640008220800 */
[----:B-1----:R-:W-:Y:S01]  /*2f20*/  MOV R11, UR7 ;  /* 0x00000007000b7c02 */ /* 0x002fe20008000f00 */
[----:B------:R-:W-:Y:S05]  /*2f30*/  BRA.U !UP1, `(.L_x_61) ;  /* 0xfffffffd09e87547 */ /* 0x000fea000b83ffff */
.L_x_60:
[----:B------:R-:W1:Y:S01]  /*2f40*/  LDS R5, [UR6+0x10] ;  /* 0x00001006ff057984 */ /* 0x000e620008000800 */
[----:B------:R-:W-:Y:S01]  /*2f50*/  IMAD.U32 R3, RZ, RZ, UR37 ;  /* 0x00000025ff037e24 */ /* 0x000fe2000f8e00ff */
[----:B------:R-:W-:-:S03]  /*2f60*/  MOV R2, UR4 ;  /* 0x0000000400027c02 */ /* 0x000fc60008000f00 */
[----:B------:R-:W-:Y:S01]  /*2f70*/  VIADD R3, R3, 0x130 ;  /* 0x0000013003037836 */ /* 0x000fe20000000000 */
[----:B-1----:R-:W-:-:S04]  /*2f80*/  SHF.L.U32 R5, R5, 0x1f, RZ ;  /* 0x0000001f05057819 */ /* 0x002fc800000006ff */
[----:B------:R-:W1:Y:S02]  /*2f90*/  SYNCS.PHASECHK.TRANS64.TRYWAIT P0, [UR6+0x8], R5 ;  /* 0x00000805ff0075a7 */ /* 0x000e640008001106 */
[----:B-1----:R-:W-:Y:S05]  /*2fa0*/  @P0 BRA `(.L_x_62) ;  /* 0x0000000000080947 */ /* 0x002fea0003800000 */
[----:B------:R-:W1:Y:S02]  /*2fb0*/  SYNCS.PHASECHK.TRANS64.TRYWAIT P0, [UR6+0x8], R5 ;  /* 0x00000805ff0075a7 */ /* 0x000e640008001106 */
[----:B-1----:R-:W-:Y:S05]  /*2fc0*/  @!P0 BRA `(.L_x_63) ;  /* 0x000000ac00e08947 */ /* 0x002fea0003800000 */
.L_x_62:
[----:B-1----:R-:W-:Y:S01]  /*2fd0*/  HFMA2 R4, -RZ, RZ, 0, 5.9604644775390625e-08 ;  /* 0x00000001ff047431 */ /* 0x002fe200000001ff */
[----:B------:R-:W-:Y:S01]  /*2fe0*/  UPRMT UR7, UR4, 0x654, UR8 ;  /* 0x0000065404077896 */ /* 0x000fe20008000008 */
[----:B------:R-:W-:Y:S01]  /*2ff0*/  IMAD.MOV.U32 R6, RZ, RZ, 0xffff ;  /* 0x0000ffffff067424 */ /* 0x000fe200078e00ff */
[----:B------:R-:W-:Y:S01]  /*3000*/  PRMT R2, R2, 0x654, R3 ;  /* 0x0000065402027816 */ /* 0x000fe20000000003 */
[----:B------:R-:W-:Y:S02]  /*3010*/  IMAD.MOV.U32 R5, RZ, RZ, 0x4 ;  /* 0x00000004ff057424 */ /* 0x000fe400078e00ff */
[----:B------:R-:W-:Y:S01]  /*3020*/  IMAD.SHL.U32 R9, R11, 0x20, RZ ;  /* 0x000000200b097824 */ /* 0x000fe200078e00ff */
[----:B------:R-:W-:Y:S02]  /*3030*/  MOV R3, UR7 ;  /* 0x0000000700037c02 */ /* 0x000fe40008000f00 */
[-C--:B------:R-:W-:Y:S01]  /*3040*/  SHF.L.U32 R7, R6, R11.reuse, RZ ;  /* 0x0000000b06077219 */ /* 0x080fe200000006ff */
[----:B------:R1:W-:Y:S01]  /*3050*/  SYNCS.ARRIVE.TRANS64.RED RZ, [UR7], R5 ;  /* 0x00000005ffff79a7 */ /* 0x0003e20008000407 */
[----:B------:R-:W-:Y:S01]  /*3060*/  SHF.L.U32 R6, R4, R11, RZ ;  /* 0x0000000b04067219 */ /* 0x000fe200000006ff */
[----:B------:R1:W-:Y:S04]  /*3070*/  STS [UR37+0x130], R9 ;  /* 0x00013009ff007988 */ /* 0x0003e80008000825 */
[----:B------:R1:W-:Y:S04]  /*3080*/  STAS [R2.64], R11 ;  /* 0x0000000b02007dbd */ /* 0x0003e8000c0008ff */
[----:B------:R1:W-:Y:S04]  /*3090*/  ATOMS.OR RZ, [UR6+0x14], R7 ;  /* 0x00001407ffff798c */ /* 0x0003e8000b000006 */
[----:B------:R1:W-:Y:S04]  /*30a0*/  ATOMS.OR RZ, [UR6+0x18], R6 ;  /* 0x00001806ffff798c */ /* 0x0003e8000b000006 */
[----:B------:R1:W-:Y:S02]  /*30b0*/  ATOMS.XOR RZ, [UR6+0x10], R4 ;  /* 0x00001004ffff798c */ /* 0x0003e4000b800006 */
.L_x_59:
[----:B------:R-:W-:Y:S05]  /*30c0*/  BSYNC B0 ;  /* 0x0000000000007941 */ /* 0x000fea0003800000 */
.L_x_58:
[----:B------:R-:W-:Y:S05]  /*30d0*/  BRA.U UP0, `(.L_x_64) ;  /* 0x00000001006c7547 */ /* 0x000fea000b800000 */
[----:B------:R-:W-:-:S03]  /*30e0*/  UMOV UR7, 0xffffffff ;  /* 0xffffffff00077882 */ /* 0x000fc60000000000 */
[----:B------:R-:W-:Y:S05]  /*30f0*/  BRA.DIV UR7, `(.L_x_65) ;  /* 0x000000ae07ac7947 */ /* 0x000fea000b800000 */
[----:B------:R-:W-:-:S13]  /*3100*/  ELECT P6, URZ, PT ;  /* 0x0000000000ff782f */ /* 0x000fda00038c0000 */
.L_x_343:
[----:B------:R-:W-:Y:S05]  /*3110*/  @!P6 BRA `(.L_x_64) ;  /* 0x00000000005ce947 */ /* 0x000fea0003800000 */
[----:B-1----:R-:W1:Y:S02]  /*3120*/  LDS R3, [UR6+0x10] ;  /* 0x00001006ff037984 */ /* 0x002e640008000800 */
[----:B-1----:R-:W-:-:S04]  /*3130*/  SHF.L.U32 R3, R3, 0x1f, RZ ;  /* 0x0000001f03037819 */ /* 0x002fc800000006ff */
[----:B------:R-:W1:Y:S02]  /*3140*/  SYNCS.PHASECHK.TRANS64.TRYWAIT P0, [UR6+0x8], R3 ;  /* 0x00000803ff0075a7 */ /* 0x000e640008001106 */
[----:B-1----:R-:W-:Y:S05]  /*3150*/  @P0 BRA `(.L_x_66) ;  /* 0x0000000000080947 */ /* 0x002fea0003800000 */
[----:B------:R-:W1:Y:S02]  /*3160*/  SYNCS.PHASECHK.TRANS64.TRYWAIT P0, [UR6+0x8], R3 ;  /* 0x00000803ff0075a7 */ /* 0x000e640008001106 */
[----:B-1----:R-:W-:Y:S05]  /*3170*/  @!P0 BRA `(.L_x_67) ;  /* 0x000000ac00ac8947 */ /* 0x002fea0003800000 */
.L_x_66:
[----:B------:R-:W2:Y:S01]  /*3180*/  LDS R5, [UR37+0x130] ;  /* 0x00013025ff057984 */ /* 0x000ea20008000800 */
[----:B-1----:R-:W-:Y:S02]  /*3190*/  HFMA2 R2, -RZ, RZ, 0, 5.9604644775390625e-08 ;  /* 0x00000001ff027431 */ /* 0x002fe400000001ff */
[----:B------:R-:W-:Y:S01]  /*31a0*/  IMAD.MOV.U32 R3, RZ, RZ, 0xffff ;  /* 0x0000ffffff037424 */ /* 0x000fe200078e00ff */
[----:B------:R-:W-:Y:S01]  /*31b0*/  UPRMT UR7, UR4, 0x654, UR8 ;  /* 0x0000065404077896 */ /* 0x000fe20008000008 */
[----:B--2---:R-:W-:-:S03]  /*31c0*/  IMAD.SHL.U32 R4, R5, 0x20, RZ ;  /* 0x0000002005047824 */ /* 0x004fc600078e00ff */
[-C--:B------:R-:W-:Y:S02]  /*31d0*/  SHF.L.U32 R3, R3, R5.reuse, RZ ;  /* 0x0000000503037219 */ /* 0x080fe400000006ff */
[----:B------:R-:W-:Y:S01]  /*31e0*/  SHF.L.U32 R5, R2, R5, RZ ;  /* 0x0000000502057219 */ /* 0x000fe200000006ff */
[----:B------:R2:W-:Y:S04]  /*31f0*/  STS [UR37+0x130], R4 ;  /* 0x00013004ff007988 */ /* 0x0005e80008000825 */
[----:B------:R2:W-:Y:S04]  /*3200*/  ATOMS.OR RZ, [UR6+0x14], R3 ;  /* 0x00001403ffff798c */ /* 0x0005e8000b000006 */
[----:B------:R2:W-:Y:S01]  /*3210*/  ATOMS.OR RZ, [UR6+0x18], R5 ;  /* 0x00001805ffff798c */ /* 0x0005e2000b000006 */
[----:B------:R-:W-:Y:S03]  /*3220*/  SYNCS.ARRIVE.TRANS64.RED.A1T0 RZ, [UR7], RZ ;  /* 0x000000ffffff79a7 */ /* 0x000fe60008100407 */
[----:B------:R2:W-:Y:S01]  /*3230*/  ATOMS.XOR RZ, [UR6+0x10], R2 ;  /* 0x00001002ffff798c */ /* 0x0005e2000b800006 */
[----:B------:R-:W-:Y:S05]  /*3240*/  BRA `(.L_x_64) ;  /* 0x0000000000107947 */ /* 0x000fea0003800000 */
.L_x_57:
[----:B------:R-:W-:-:S05]  /*3250*/  MOV R2, 0xffffffff ;  /* 0xffffffff00027802 */ /* 0x000fca0000000f00 */
[----:B------:R1:W-:Y:S02]  /*3260*/  STS [UR37+0x130], R2 ;  /* 0x00013002ff007988 */ /* 0x0003e40008000825 */
[----:B-1----:R-:W-:Y:S02]  /*3270*/  MOV R2, 0x3290 ;  /* 0x0000329000027802 */ /* 0x002fe40000000f00 */
[----:B-----5:R-:W-:Y:S05]  /*3280*/  CALL.REL.NOINC `($__internal_1_$__cuda_sm10x_tcgen05_guardrail_trap_phase_invalid_during_alloc) ;  /* 0x000000b400107944 */ /* 0x020fea0003c00000 */
.L_x_64:
[----:B------:R-:W-:Y:S05]  /*3290*/  WARPSYNC.ALL ;  /* 0x0000000000007948 */ /* 0x000fea0003800000 */
[----:B------:R-:W3:Y:S01]  /*32a0*/  S2UR UR7, SR_CgaCtaId ;  /* 0x00000000000779c3 */ /* 0x000ee20000008800 */
[----:B------:R-:W-:Y:S01]  /*32b0*/  UMOV UR6, 0x400 ;  /* 0x0000040000067882 */ /* 0x000fe20000000000 */
[----:B------:R-:W-:-:S06]  /*32c0*/  NOP ;  /* 0x0000000000007918 */ /* 0x000fcc0000000000 */
[----:B------:R-:W-:Y:S06]  /*32d0*/  BAR.ARV 0x6, 0xa0 ;  /* 0x0182800000007b1d */ /* 0x000fec0000002000 */
[----:B------:R-:W4:Y:S01]  /*32e0*/  LDCU UR8, c[0x0][0x38c] ;  /* 0x00007180ff0877ac */ /* 0x000f220008000800 */
[----:B------:R-:W-:Y:S01]  /*32f0*/  LOP3.LUT R0, R0, 0xffff, RZ, 0xc0, !PT ;  /* 0x0000ffff00007812 */ /* 0x000fe200078ec0ff */
[----:B-1----:R-:W-:Y:S01]  /*3300*/  IMAD.MOV.U32 R9, RZ, RZ, 0x1 ;  /* 0x00000001ff097424 */ /* 0x002fe200078e00ff */
[----:B------:R-:W-:Y:S01]  /*3310*/  LOP3.LUT R8, R8, 0xffff, RZ, 0xc0, !PT ;  /* 0x0000ffff08087812 */ /* 0x000fe200078ec0ff */
[----:B------:R-:W-:Y:S01]  /*3320*/  UMOV UR19, URZ ;  /* 0x000000ff00137c82 */ /* 0x000fe20008000000 */
[----:B------:R-:W-:Y:S01]  /*3330*/  R2UR UR11, R0 ;  /* 0x00000000000b72ca */ /* 0x000fe200000e0000 */
[----:B------:R-:W-:Y:S01]  /*3340*/  UMOV UR18, URZ ;  /* 0x000000ff00127c82 */ /* 0x000fe20008000000 */
[----:B------:R-:W-:Y:S01]  /*3350*/  R2UR UR12, R8 ;  /* 0x00000000080c72ca */ /* 0x000fe200000e0000 */
[----:B------:R-:W-:Y:S01]  /*3360*/  IMAD.MOV.U32 R8, RZ, RZ, RZ ;  /* 0x000000ffff087224 */ /* 0x000fe200078e00ff */
[----:B------:R-:W-:Y:S01]  /*3370*/  UMOV UR17, URZ ;  /* 0x000000ff00117c82 */ /* 0x000fe20008000000 */
[----:B---3--:R-:W-:-:S02]  /*3380*/  ULEA UR7, UR7, UR6, 0x18 ;  /* 0x0000000607077291 */ /* 0x008fc4000f8ec0ff */
[----:B------:R-:W-:Y:S02]  /*3390*/  UISETP.NE.AND UP2, UPT, UR5, URZ, UPT ;  /* 0x000000ff0500728c */ /* 0x000fe4000bf45270 */
[----:B------:R-:W-:Y:S02]  /*33a0*/  UIADD3 UR13, UPT, UPT, UR7, 0x10800, URZ ;  /* 0x00010800070d7890 */ /* 0x000fe4000fffe0ff */
[----:B------:R-:W-:Y:S02]  /*33b0*/  UIADD3 UR14, UPT, UPT, UR7, 0x24800, URZ ;  /* 0x00024800070e7890 */ /* 0x000fe4000fffe0ff */
[----:B----4-:R-:W-:Y:S01]  /*33c0*/  UIADD3 UR8, UPT, UPT, UR8, 0x3f, URZ ;  /* 0x0000003f08087890 */ /* 0x010fe2000fffe0ff */
[----:B--2---:R-:W1:Y:S01]  /*33d0*/  LDS R2, [UR7+0x130] ;  /* 0x00013007ff027984 */ /* 0x004e620008000800 */
[----:B------:R-:W-:Y:S02]  /*33e0*/  USHF.R.U32.HI UR13, URZ, 0x4, UR13 ;  /* 0x00000004ff0d7899 */ /* 0x000fe4000801160d */
[----:B------:R-:W-:-:S02]  /*33f0*/  USHF.R.S32.HI UR6, URZ, 0x1f, UR8 ;  /* 0x0000001fff067899 */ /* 0x000fc40008011408 */
[----:B------:R-:W-:Y:S02]  /*3400*/  USHF.R.U32.HI UR14, URZ, 0x4, UR14 ;  /* 0x00000004ff0e7899 */ /* 0x000fe4000801160e */
[----:B------:R-:W-:Y:S02]  /*3410*/  ULEA.HI UR6, UR6, UR8, URZ, 0x6 ;  /* 0x0000000806067291 */ /* 0x000fe4000f8f30ff */
[----:B------:R-:W-:Y:S02]  /*3420*/  ULOP3.LUT UR13, UR13, 0x3fff, URZ, 0xc0, !UPT ;  /* 0x00003fff0d0d7892 */ /* 0x000fe4000f8ec0ff */
[----:B------:R-:W-:Y:S02]  /*3430*/  USHF.R.S32.HI UR6, URZ, 0x6, UR6 ;  /* 0x00000006ff067899 */ /* 0x000fe40008011406 */
[----:B------:R-:W-:Y:S02]  /*3440*/  ULOP3.LUT UR14, UR14, 0x3fff, URZ, 0xc0, !UPT ;  /* 0x00003fff0e0e7892 */ /* 0x000fe4000f8ec0ff */
[----:B------:R-:W-:Y:S01]  /*3450*/  UISETP.LT.AND UP0, UPT, UR6, 0x1, UPT ;  /* 0x000000010600788c */ /* 0x000fe2000bf01270 */
[----:B------:R-:W-:Y:S01]  /*3460*/  UMOV UR28, 0x0 ;  /* 0x00000000001c7882 */ /* 0x000fe20000000000 */
[----:B------:R-:W-:Y:S01]  /*3470*/  UMOV UR29, 0x10400010 ;  /* 0x10400010001d7882 */ /* 0x000fe20000000000 */
[----:B------:R-:W-:-:S02]  /*3480*/  ULOP3.LUT UR13, UR13, 0x10000, URZ, 0xfc, !UPT ;  /* 0x000100000d0d7892 */ /* 0x000fc4000f8efcff */
[----:B------:R-:W-:Y:S02]  /*3490*/  ULOP3.LUT UR14, UR14, 0x10000, URZ, 0xfc, !UPT ;  /* 0x000100000e0e7892 */ /* 0x000fe4000f8efcff */
[----:B------:R-:W-:Y:S01]  /*34a0*/  USEL UR20, UR6, 0x1, !UP0 ;  /* 0x0000000106147887 */ /* 0x000fe2000c000000 */
[----:B------:R-:W-:Y:S01]  /*34b0*/  UMOV UR26, 0x0 ;  /* 0x00000000001a7882 */ /* 0x000fe20000000000 */
[----:B------:R-:W-:Y:S01]  /*34c0*/  UMOV UR27, 0x10400010 ;  /* 0x10400010001b7882 */ /* 0x000fe20000000000 */
[----:B------:R-:W-:Y:S01]  /*34d0*/  UMOV UR24, 0x0 ;  /* 0x0000000000187882 */ /* 0x000fe20000000000 */
[----:B------:R-:W-:Y:S01]  /*34e0*/  UMOV UR25, 0x10400010 ;  /* 0x1040001000197882 */ /* 0x000fe20000000000 */
[----:B------:R-:W-:Y:S01]  /*34f0*/  UMOV UR22, 0x0 ;  /* 0x0000000000167882 */ /* 0x000fe20000000000 */
[----:B------:R-:W-:Y:S01]  /*3500*/  UMOV UR23, 0x10400010 ;  /* 0x1040001000177882 */ /* 0x000fe20000000000 */
[----:B-1----:R-:W-:Y:S02]  /*3510*/  R2UR UR21, R2 ;  /* 0x00000000021572ca */ /* 0x002fe400000e0000 */
[----:B------:R-:W-:-:S13]  /*3520*/  CS2R R2, SRZ ;  /* 0x0000000000027805 */ /* 0x000fda000001ff00 */
.L_x_75:
[C---:B------:R-:W-:Y:S02]  /*3530*/  LEA R0, R8.reuse, UR7, 0x3 ;  /* 0x0000000708007c11 */ /* 0x040fe4000f8e18ff */
[----:B------:R-:W-:Y:S02]  /*3540*/  SHF.L.U32 R5, R3, 0x1f, RZ ;  /* 0x0000001f03057819 */ /* 0x000fe400000006ff */
[----:B------:R-:W-:Y:S02]  /*3550*/  LEA R4, R8, UR7, 0x4 ;  /* 0x0000000708047c11 */ /* 0x000fe4000f8e20ff */
[----:B------:R-:W1:Y:S02]  /*3560*/  SYNCS.PHASECHK.TRANS64.TRYWAIT P0, [R0+URZ+0xa0], R5 ;  /* 0x0000a005000075a7 */ /* 0x000e6400080011ff */
[----:B-1-34-:R-:W-:Y:S05]  /*3570*/  @!P0 BRA `(.L_x_68) ;  /* 0x000000a800c48947 */ /* 0x01afea0003800000 */
.L_x_344:
[----:B-1----:R-:W1:Y:S01]  /*3580*/  LDS.128 R4, [R4+0x110] ;  /* 0x0001100004047984 */ /* 0x002e620000000c00 */
[----:B------:R-:W-:Y:S02]  /*3590*/  VIADD R0, R0, 0xb0 ;  /* 0x000000b000007836 */ /* 0x000fe40000000000 */
[----:B------:R-:W-:Y:S01]  /*35a0*/  VIADD R8, R8, 0x1 ;  /* 0x0000000108087836 */ /* 0x000fe20000000000 */
[----:B------:R-:W-:Y:S01]  /*35b0*/  @!PT LDS RZ, [RZ] ;  /* 0x00000000fffff984 */ /* 0x000fe20000000800 */
[----:B------:R-:W-:Y:S01]  /*35c0*/  @!PT LDS RZ, [RZ] ;  /* 0x00000000fffff984 */ /* 0x000fe20000000800 */
[----:B------:R-:W-:Y:S01]  /*35d0*/  @!PT LDS RZ, [RZ] ;  /* 0x00000000fffff984 */ /* 0x000fe20000000800 */
[----:B------:R-:W-:Y:S01]  /*35e0*/  @!PT LDS RZ, [RZ] ;  /* 0x00000000fffff984 */ /* 0x000fe20000000800 */
[----:B------:R2:W-:Y:S06]  /*35f0*/  MEMBAR.ALL.CTA ;  /* 0x0000000000007992 */ /* 0x0005ec0000008000 */
[----:B--2---:R-:W2:Y:S01]  /*3600*/  FENCE.VIEW.ASYNC.S ;  /* 0x00000000000073c6 */ /* 0x004ea20000000000 */
[----:B------:R-:W-:-:S04]  /*3610*/  PRMT R0, RZ, 0x654, R0 ;  /* 0x00000654ff007816 */ /* 0x000fc80000000000 */
[----:B--2---:R2:W-:Y:S01]  /*3620*/  SYNCS.ARRIVE.TRANS64.RED.A1T0 RZ, [R0+URZ], RZ ;  /* 0x000000ff00ff79a7 */ /* 0x0045e200081004ff */
[----:B-1----:R-:W-:Y:S01]  /*3630*/  LOP3.LUT P1, RZ, R6, 0x1, RZ, 0xc0, !PT ;  /* 0x0000000106ff7812 */ /* 0x002fe2000782c0ff */
[----:B--2---:R-:W-:-:S12]  /*3640*/  BRA.U UP2, `(.L_x_69) ;  /* 0x0000000502087547 */ /* 0x004fd8000b800000 */
[----:B------:R-:W1:Y:S01]  /*3650*/  LDCU UR8, c[0x0][0x38c] ;  /* 0x00007180ff0877ac */ /* 0x000e620008000800 */
[----:B------:R-:W-:Y:S02]  /*3660*/  PLOP3.LUT P2, PT, PT, PT, PT, 0x80, 0x8 ;  /* 0x000000000008781c */ /* 0x000fe40003f4f070 */
[----:B------:R-:W-:Y:S01]  /*3670*/  SHF.L.U32 R5, R9, 0x1f, RZ ;  /* 0x0000001f09057819 */ /* 0x000fe200000006ff */
[----:B------:R-:W-:Y:S02]  /*3680*/  ULEA UR9, UR19, UR7, 0x3 ;  /* 0x0000000713097291 */ /* 0x000fe4000f8e18ff */
[----:B------:R-:W-:Y:S02]  /*3690*/  ULEA UR10, UR19, UR21, 0x8 ;  /* 0x00000015130a7291 */ /* 0x000fe4000f8e40ff */
[----:B-1----:R-:W-:-:S06]  /*36a0*/  UISETP.GE.AND UP0, UPT, UR8, 0x1, UPT ;  /* 0x000000010800788c */ /* 0x002fcc000bf06270 */
[----:B------:R-:W-:-:S05]  /*36b0*/  PLOP3.LUT P0, PT, PT, PT, UP0, 0x80, 0x8 ;  /* 0x000000000008781c */ /* 0x000fca0003f0f008 */
[----:B------:R-:W-:-:S08]  /*36c0*/  @UP0 ULEA UR8, UR18, UR7, 0x3 ;  /* 0x0000000712080291 */ /* 0x000fd0000f8e18ff */
[----:B------:R-:W-:-:S04]  /*36d0*/  @P0 SHF.L.U32 R0, R2, 0x1f, RZ ;  /* 0x0000001f02000819 */ /* 0x000fc800000006ff */
[----:B------:R1:W2:Y:S01]  /*36e0*/  @P0 SYNCS.PHASECHK.TRANS64.TRYWAIT P2, [UR8], R0 ;  /* 0x00000000ff0005a7 */ /* 0x0002a20008041108 */
[----:B------:R-:W3:Y:S02]  /*36f0*/  SYNCS.PHASECHK.TRANS64.TRYWAIT P0, [UR9+0xd0], R5 ;  /* 0x0000d005ff0075a7 */ /* 0x000ee40008001109 */
[----:B-123--:R-:W-:Y:S05]  /*3700*/  @!P0 BRA `(.L_x_70) ;  /* 0x000000a800748947 */ /* 0x00efea0003800000 */
.L_x_346:
[----:B------:R-:W-:Y:S01]  /*3710*/  UMOV UR16, UR17 ;  /* 0x0000001100107c82 */ /* 0x000fe20008000000 */
[----:B------:R-:W-:Y:S05]  /*3720*/  BRA.U !UP0, `(.L_x_71) ;  /* 0x0000000108c07547 */ /* 0x000fea000b800000 */
[----:B------:R-:W-:Y:S02]  /*3730*/  UIADD3 UR16, UPT, UPT, UR20, UR17, URZ ;  /* 0x0000001114107290 */ /* 0x000fe4000fffe0ff */
[----:B------:R-:W-:Y:S01]  /*3740*/  UPLOP3.LUT UP3, UPT, UPT, UPT, UPT, 0x40, 0x4 ;  /* 0x000000000004789c */ /* 0x000fe20003f6e870 */
[----:B------:R-:W-:Y:S01]  /*3750*/  UMOV UR15, UR6 ;  /* 0x00000006000f7c82 */ /* 0x000fe20008000000 */
[----:B------:R-:W-:-:S09]  /*3760*/  UMOV UR46, UR18 ;  /* 0x00000012002e7c82 */ /* 0x000fd20008000000 */
.L_x_74:
[----:B--2---:R-:W-:Y:S01]  /*3770*/  ULEA UR8, UR46, UR7, 0x3 ;  /* 0x000000072e087291 */ /* 0x004fe2000f8e18ff */
[----:B---3--:R-:W-:Y:S11]  /*3780*/  @P2 BRA `(.L_x_72) ;  /* 0x00000000000c2947 */ /* 0x008ff60003800000 */
[----:B-1----:R-:W-:Y:S04]  /*3790*/  SHF.L.U32 R5, R2, 0x1f, RZ ;  /* 0x0000001f02057819 */ /* 0x002fe800000006ff */
[----:B------:R-:W1:Y:S02]  /*37a0*/  SYNCS.PHASECHK.TRANS64.TRYWAIT P0, [UR8], R5 ;  /* 0x00000005ff0075a7 */ /* 0x000e640008001108 */
[----:B-1----:R-:W-:Y:S05]  /*37b0*/  @!P0 BRA `(.L_x_73) ;  /* 0x000000a800608947 */ /* 0x002fea0003800000 */
.L_x_72:
[----:B------:R-:W-:Y:S01]  /*37c0*/  UISETP.NE.AND UP0, UPT, UR15, 0x1, UPT ;  /* 0x000000010f00788c */ /* 0x000fe2000bf05270 */
[----:B------:R-:W-:Y:S01]  /*37d0*/  PLOP3.LUT P2, PT, PT, PT, PT, 0x80, 0x8 ;  /* 0x000000000008781c */ /* 0x000fe20003f4f070 */
[----:B------:R-:W-:Y:S02]  /*37e0*/  UIADD3 UR18, UPT, UPT, UR46, 0x1, URZ ;  /* 0x000000012e127890 */ /* 0x000fe4000fffe0ff */
[----:B------:R-:W-:Y:S02]  /*37f0*/  ULEA UR32, UR46, UR14, 0xa ;  /* 0x0000000e2e207291 */ /* 0x000fe4000f8e50ff */
[----:B------:R-:W-:Y:S01]  /*3800*/  UISETP.NE.AND UP1, UPT, UR18, 0x5, UPT ;  /* 0x000000051200788c */ /* 0x000fe2000bf25270 */
[----:B------:R-:W-:Y:S01]  /*3810*/  PLOP3.LUT P0, PT, PT, PT, UP0, 0x80, 0x8 ;  /* 0x000000000008781c */ /* 0x000fe20003f0f008 */
[----:B------:R-:W-:Y:S02]  /*3820*/  UIADD3 UR44, UPT, UPT, UR32, 0x2, URZ ;  /* 0x00000002202c7890 */ /* 0x000fe4000fffe0ff */
[----:B------:R-:W-:Y:S02]  /*3830*/  USEL UR31, URZ, 0x1, UP1 ;  /* 0x00000001ff1f7887 */ /* 0x000fe40008800000 */
[----:B------:R-:W-:Y:S02]  /*3840*/  USEL UR18, UR18, URZ, UP1 ;  /* 0x000000ff12127287 */ /* 0x000fe40008800000 */
[----:B------:R-:W-:Y:S02]  /*3850*/  UIADD3 UR40, UPT, UPT, UR32, 0x4, URZ ;  /* 0x0000000420287890 */ /* 0x000fe4000fffe0ff */
[----:B------:R-:W-:Y:S01]  /*3860*/  @UP0 ULEA UR30, UR18, UR7, 0x3 ;  /* 0x00000007121e0291 */ /* 0x000fe2000f8e18ff */
[----:B------:R-:W-:Y:S01]  /*3870*/  LOP3.LUT R2, R2, UR31, RZ, 0x3c, !PT ;  /* 0x0000001f02027c12 */ /* 0x000fe2000f8e3cff */
[----:B------:R-:W-:Y:S02]  /*3880*/  UIADD3 UR36, UPT, UPT, UR32, 0x6, URZ ;  /* 0x0000000620247890 */ /* 0x000fe4000fffe0ff */
[----:B------:R-:W-:Y:S01]  /*3890*/  UIADD3 UR8, UPT, UPT, UR8, 0x28, URZ ;  /* 0x0000002808087890 */ /* 0x000fe2000fffe0ff */
[----:B-1----:R-:W-:Y:S01]  /*38a0*/  @P0 SHF.L.U32 R0, R2, 0x1f, RZ ;  /* 0x0000001f02000819 */ /* 0x002fe200000006ff */
[----:B------:R-:W-:Y:S02]  /*38b0*/  UIADD3 UR17, UPT, UPT, UR17, 0x1, URZ ;  /* 0x0000000111117890 */ /* 0x000fe4000fffe0ff */
[----:B------:R-:W-:Y:S01]  /*38c0*/  UIADD3 UR15, UPT, UPT, UR15, -0x1, URZ ;  /* 0xffffffff0f0f7890 */ /* 0x000fe2000fffe0ff */
[----:B------:R2:W3:Y:S01]  /*38d0*/  @P0 SYNCS.PHASECHK.TRANS64.TRYWAIT P2, [UR30], R0 ;  /* 0x00000000ff0005a7 */ /* 0x0004e2000804111e */
[----:B------:R-:W-:Y:S02]  /*38e0*/  ULEA UR30, UR46, UR13, 0xa ;  /* 0x0000000d2e1e7291 */ /* 0x000fe4000f8e50ff */
[----:B------:R-:W-:Y:S02]  /*38f0*/  UISETP.NE.AND UP0, UPT, UR17, UR16, UPT ;  /* 0x000000101100728c */ /* 0x000fe4000bf05270 */
[----:B------:R-:W-:Y:S02]  /*3900*/  UIADD3 UR42, UPT, UPT, UR30, 0x2, URZ ;  /* 0x000000021e2a7890 */ /* 0x000fe4000fffe0ff */
[----:B------:R-:W-:Y:S02]  /*3910*/  UIADD3 UR38, UPT, UPT, UR30, 0x4, URZ ;  /* 0x000000041e267890 */ /* 0x000fe4000fffe0ff */
[----:B------:R-:W-:Y:S01]  /*3920*/  UIADD3 UR34, UPT, UPT, UR30, 0x6, URZ ;  /* 0x000000061e227890 */ /* 0x000fe2000fffe0ff */
[----:B------:R-:W-:Y:S01]  /*3930*/  UMOV UR33, 0x40004040 ;  /* 0x4000404000217882 */ /* 0x000fe20000000000 */
[----:B------:R-:W-:Y:S01]  /*3940*/  UMOV UR31, 0x40004040 ;  /* 0x40004040001f7882 */ /* 0x000fe20000000000 */
[----:B------:R-:W-:Y:S01]  /*3950*/  UMOV UR45, 0x40004040 ;  /* 0x40004040002d7882 */ /* 0x000fe20000000000 */
[----:B------:R2:W-:Y:S01]  /*3960*/  UTCHMMA.2CTA gdesc[UR30], gdesc[UR32], tmem[UR10], tmem[UR28], idesc[UR29], UP3 ;  /* 0x00ff1c201e0075ea */ /* 0x0005e20009a0000a */
[----:B------:R-:W-:Y:S01]  /*3970*/  UPLOP3.LUT UP3, UPT, UPT, UPT, UPT, 0x80, 0x8 ;  /* 0x000000000008789c */ /* 0x000fe20003f6f070 */
[----:B------:R-:W-:Y:S01]  /*3980*/  UMOV UR43, 0x40004040 ;  /* 0x40004040002b7882 */ /* 0x000fe20000000000 */
[----:B------:R-:W-:Y:S01]  /*3990*/  UMOV UR41, 0x40004040 ;  /* 0x4000404000297882 */ /* 0x000fe20000000000 */
[----:B------:R2:W-:Y:S01]  /*39a0*/  UTCHMMA.2CTA gdesc[UR42], gdesc[UR44], tmem[UR10], tmem[UR26], idesc[UR27], UPT ;  /* 0x00ff1a2c2a0075ea */ /* 0x0005e2000ba0000a */
[----:B------:R-:W-:Y:S01]  /*39b0*/  UMOV UR39, 0x40004040 ;  /* 0x4000404000277882 */ /* 0x000fe20000000000 */
[----:B------:R-:W-:Y:S01]  /*39c0*/  UMOV UR37, 0x40004040 ;  /* 0x4000404000257882 */ /* 0x000fe20000000000 */
[----:B------:R-:W-:Y:S01]  /*39d0*/  UMOV UR35, 0x40004040 ;  /* 0x4000404000237882 */ /* 0x000fe20000000000 */
[----:B------:R2:W-:Y:S01]  /*39e0*/  UTCHMMA.2CTA gdesc[UR38], gdesc[UR40], tmem[UR10], tmem[UR24], idesc[UR25], UPT ;  /* 0x00ff1828260075ea */ /* 0x0005e2000ba0000a */
[----:B------:R2:W-:Y:S01]  /*39f0*/  UTCHMMA.2CTA gdesc[UR34], gdesc[UR36], tmem[UR10], tmem[UR22], idesc[UR23], UPT ;  /* 0x00ff1624220075ea */ /* 0x0005e2000ba0000a */
[----:B------:R2:W-:Y:S01]  /*3a00*/  UTCBAR.2CTA.MULTICAST [UR8], URZ, UR12 ;  /* 0x000000ff080073e9 */ /* 0x0005e2000820080c */
[----:B------:R-:W-:Y:S01]  /*3a10*/  UMOV UR46, UR18 ;  /* 0x00000012002e7c82 */ /* 0x000fe20008000000 */
[----:B------:R-:W-:Y:S05]  /*3a20*/  BRA.U UP0, `(.L_x_74) ;  /* 0xfffffffd00507547 */ /* 0x000fea000b83ffff */
.L_x_71:
[----:B------:R-:W-:Y:S01]  /*3a30*/  UIADD3 UR9, UPT, UPT, UR9, 0xc0, URZ ;  /* 0x000000c009097890 */ /* 0x000fe2000fffe0ff */
[----:B------:R-:W-:-:S08]  /*3a40*/  UMOV UR17, UR16 ;  /* 0x0000001000117c82 */ /* 0x000fd00008000000 */
[----:B------:R4:W-:Y:S01]  /*3a50*/  UTCBAR.2CTA.MULTICAST [UR9], URZ, UR11 ;  /* 0x000000ff090073e9 */ /* 0x0009e2000820080b */
[----:B------:R-:W-:Y:S02]  /*3a60*/  NOP ;  /* 0x0000000000007918 */ /* 0x000fe40000000000 */
.L_x_69:
[----:B------:R-:W-:Y:S01]  /*3a70*/  UIADD3 UR19, UPT, UPT, UR19, 0x1, URZ ;  /* 0x0000000113137890 */ /* 0x000fe2000fffe0ff */
[----:B------:R-:W-:-:S03]  /*3a80*/  ISETP.NE.AND P0, PT, R8, 0x2, PT ;  /* 0x000000020800780c */ /* 0x000fc60003f05270 */
[----:B------:R-:W-:Y:S01]  /*3a90*/  UISETP.NE.AND UP0, UPT, UR19, 0x2, UPT ;  /* 0x000000021300788c */ /* 0x000fe2000bf05270 */
[----:B-12---:R-:W-:Y:S02]  /*3aa0*/  SEL R0, RZ, 0x1, P0 ;  /* 0x00000001ff007807 */ /* 0x006fe40000000000 */
[----:B------:R-:W-:Y:S01]  /*3ab0*/  SEL R8, R8, RZ, P0 ;  /* 0x000000ff08087207 */ /* 0x000fe20000000000 */
[----:B------:R-:W-:Y:S01]  /*3ac0*/  USEL UR8, URZ, 0x1, UP0 ;  /* 0x00000001ff087887 */ /* 0x000fe20008000000 */
[----:B------:R-:W-:Y:S01]  /*3ad0*/  LOP3.LUT R3, R3, R0, RZ, 0x3c, !PT ;  /* 0x0000000003037212 */ /* 0x000fe200078e3cff */
[----:B------:R-:W-:-:S04]  /*3ae0*/  USEL UR19, UR19, URZ, UP0 ;  /* 0x000000ff13137287 */ /* 0x000fc80008000000 */
[----:B------:R-:W-:Y:S01]  /*3af0*/  LOP3.LUT R9, R9, UR8, RZ, 0x3c, !PT ;  /* 0x0000000809097c12 */ /* 0x000fe2000f8e3cff */
[----:B------:R-:W-:Y:S07]  /*3b00*/  @P1 BRA `(.L_x_75) ;  /* 0xfffffff800881947 */ /* 0x000fee000383ffff */
[----:B------:R-:W1:Y:S01]  /*3b10*/  S2UR UR6, SR_CgaCtaId ;  /* 0x00000000000679c3 */ /* 0x000e620000008800 */
[----:B------:R-:W-:Y:S01]  /*3b20*/  ELECT P0, URZ, PT ;  /* 0x0000000000ff782f */ /* 0x000fe20003800000 */
[----:B------:R-:W-:Y:S01]  /*3b30*/  HFMA2 R0, -RZ, RZ, 0, 5.9604644775390625e-08 ;  /* 0x00000001ff007431 */ /* 0x000fe200000001ff */
[----:B------:R-:W-:-:S05]  /*3b40*/  UMOV UR8, 0x40 ;  /* 0x0000004000087882 */ /* 0x000fca0000000000 */
[----:B------:R-:W-:Y:S01]  /*3b50*/  UVIRTCOUNT.DEALLOC.SMPOOL 0x80 ;  /* 0x000000800000784c */ /* 0x000fe20000000000 */
[----:B------:R-:W-:Y:S02]  /*3b60*/  UISETP.NE.AND UP0, UPT, UR5, URZ, UPT ;  /* 0x000000ff0500728c */ /* 0x000fe4000bf05270 */
[----:B-1----:R-:W-:-:S09]  /*3b70*/  ULEA UR6, UR6, UR8, 0x18 ;  /* 0x0000000806067291 */ /* 0x002fd2000f8ec0ff */
[----:B------:R1:W-:Y:S01]  /*3b80*/  @P0 STS.U8 [UR6+0x1c], R0 ;  /* 0x00001c00ff000988 */ /* 0x0003e20008000006 */
[----:B------:R-:W-:Y:S05]  /*3b90*/  BRA.U UP0, `(.L_x_76) ;  /* 0x0000000100587547 */ /* 0x000fea000b800000 */
[----:B------:R-:W-:Y:S01]  /*3ba0*/  UIADD3 UR8, UPT, UPT, UR7, 0xd0, URZ ;  /* 0x000000d007087890 */ /* 0x000fe2000fffe0ff */
[----:B------:R-:W-:-:S03]  /*3bb0*/  SHF.L.U32 R3, R9, 0x1f, RZ ;  /* 0x0000001f09037819 */ /* 0x000fc600000006ff */
[----:B------:R-:W-:-:S09]  /*3bc0*/  ULEA UR5, UR19, UR8, 0x3 ;  /* 0x0000000813057291 */ /* 0x000fd2000f8e18ff */
[----:B------:R-:W2:Y:S02]  /*3bd0*/  SYNCS.PHASECHK.TRANS64.TRYWAIT P0, [UR5], R3 ;  /* 0x00000003ff0075a7 */ /* 0x000ea40008001105 */
[----:B--2---:R-:W-:Y:S05]  /*3be0*/  @!P0 BRA `(.L_x_77) ;  /* 0x000000a4006c8947 */ /* 0x004fea0003800000 */
.L_x_349:
[----:B----4-:R-:W-:-:S04]  /*3bf0*/  UIADD3 UR9, UPT, UPT, UR19, 0x1, URZ ;  /* 0x0000000113097890 */ /* 0x010fc8000fffe0ff */
[----:B------:R-:W-:-:S04]  /*3c00*/  UISETP.NE.AND UP1, UPT, UR9, 0x2, UPT ;  /* 0x000000020900788c */ /* 0x000fc8000bf25270 */
[----:B------:R-:W-:Y:S02]  /*3c10*/  USEL UR5, URZ, 0x1, UP1 ;  /* 0x00000001ff057887 */ /* 0x000fe40008800000 */
[----:B------:R-:W-:-:S04]  /*3c20*/  USEL UR9, UR9, URZ, UP1 ;  /* 0x000000ff09097287 */ /* 0x000fc80008800000 */
[----:B------:R-:W-:Y:S01]  /*3c30*/  ULEA UR9, UR9, UR8, 0x3 ;  /* 0x0000000809097291 */ /* 0x000fe2000f8e18ff */
[----:B-1----:R-:W-:-:S04]  /*3c40*/  LOP3.LUT R3, R9, UR5, RZ, 0x3c, !PT ;  /* 0x0000000509037c12 */ /* 0x002fc8000f8e3cff */
[----:B------:R-:W-:Y:S01]  /*3c50*/  SHF.L.U32 R3, R3, 0x1f, RZ ;  /* 0x0000001f03037819 */ /* 0x000fe200000006ff */
[----:B------:R-:W-:-:S04]  /*3c60*/  IMAD.U32 R0, RZ, RZ, UR9 ;  /* 0x00000009ff007e24 */ /* 0x000fc8000f8e00ff */
[----:B------:R1:W2:Y:S03]  /*3c70*/  SYNCS.PHASECHK.TRANS64.TRYWAIT P0, [R0+URZ], R3 ;  /* 0x00000003000075a7 */ /* 0x0002a600080011ff */
[----:B--2---:R-:W-:Y:S05]  /*3c80*/  @!P0 NANOSLEEP.SYNCS 0x989680 ;  /* 0x009896800000895d */ /* 0x004fea0003900000 */
[----:B------:R-:W2:Y:S02]  /*3c90*/  @!P0 SYNCS.PHASECHK.TRANS64 P0, [R0+URZ], R3 ;  /* 0x00000003000085a7 */ /* 0x000ea400080010ff */
[----:B--2---:R-:W-:Y:S05]  /*3ca0*/  @P0 BRA `(.L_x_78) ;  /* 0x0000000000200947 */ /* 0x004fea0003800000 */
.L_x_79:
[----:B--2---:R2:W4:Y:S02]  /*3cb0*/  SYNCS.PHASECHK.TRANS64.TRYWAIT P0, [R0+URZ], R3 ;  /* 0x00000003000075a7 */ /* 0x00452400080011ff */
[----:B----4-:R-:W-:Y:S05]  /*3cc0*/  @!P0 NANOSLEEP.SYNCS 0x989680 ;  /* 0x009896800000895d */ /* 0x010fea0003900000 */
[----:B------:R-:W4:Y:S02]  /*3cd0*/  @!P0 SYNCS.PHASECHK.TRANS64 P0, [R0+URZ], R3 ;  /* 0x00000003000085a7 */ /* 0x000f2400080010ff */
[----:B----4-:R-:W-:Y:S05]  /*3ce0*/  @!P0 BRA `(.L_x_79) ;  /* 0xfffffffc00f08947 */ /* 0x010fea000383ffff */
[----:B------:R-:W-:Y:S05]  /*3cf0*/  BRA `(.L_x_78) ;  /* 0x00000000000c7947 */ /* 0x000fea0003800000 */
.L_x_76:
[----:B------:R-:W-:-:S04]  /*3d00*/  UIADD3 UR5, UPT, UPT, UR7, 0x100, URZ ;  /* 0x0000010007057890 */ /* 0x000fc8000fffe0ff */
[----:B------:R-:W-:-:S09]  /*3d10*/  UPRMT UR5, UR4, 0x654, UR5 ;  /* 0x0000065404057896 */ /* 0x000fd20008000005 */
[----:B------:R-:W-:Y:S03]  /*3d20*/  SYNCS.ARRIVE.TRANS64.RED.A1T0 RZ, [UR5], RZ ;  /* 0x000000ffffff79a7 */ /* 0x000fe60008100405 */
.L_x_78:
[----:B-12---:R-:W-:Y:S01]  /*3d30*/  SHF.L.U32 R3, RZ, 0x1f, RZ ;  /* 0x0000001fff037819 */ /* 0x006fe200000006ff */
[----:B------:R-:W-:Y:S01]  /*3d40*/  UIADD3 UR5, UPT, UPT, UR7, 0x100, URZ ;  /* 0x0000010007057890 */ /* 0x000fe2000fffe0ff */
[----:B------:R-:W-:Y:S02]  /*3d50*/  PLOP3.LUT P0, PT, PT, PT, UP0, 0x80, 0x8 ;  /* 0x000000000008781c */ /* 0x000fe40003f0f008 */
[----:B------:R-:W1:Y:S02]  /*3d60*/  SYNCS.PHASECHK.TRANS64.TRYWAIT P1, [UR7+0x100], R3 ;  /* 0x00010003ff0075a7 */ /* 0x000e640008021107 */
[----:B-1----:R-:W-:Y:S09]  /*3d70*/  @!P1 BRA `(.L_x_80) ;  /* 0x000000a400209947 */ /* 0x002ff20003800000 */
.L_x_351:
[----:B------:R-:W-:Y:S01]  /*3d80*/  @!UP0 UPRMT UR5, UR4, 0x654, UR5 ;  /* 0x0000065404058896 */ /* 0x000fe20008000005 */
[----:B------:R-:W-:Y:S02]  /*3d90*/  UMOV UR8, 0xffff ;  /* 0x0000ffff00087882 */ /* 0x000fe40000000000 */
[----:B------:R-:W-:-:S06]  /*3da0*/  UMOV UR4, 0x1 ;  /* 0x0000000100047882 */ /* 0x000fcc0000000000 */
[----:B------:R-:W-:Y:S01]  /*3db0*/  @!P0 SYNCS.ARRIVE.TRANS64.RED.A1T0 RZ, [UR5], RZ ;  /* 0x000000ffffff89a7 */ /* 0x000fe20008100405 */
[----:B------:R-:W-:Y:S01]  /*3dc0*/  NOP ;  /* 0x0000000000007918 */ /* 0x000fe20000000000 */
[----:B-1----:R-:W1:Y:S01]  /*3dd0*/  LDS R0, [UR6+0x14] ;  /* 0x00001406ff007984 */ /* 0x002e620008000800 */
[----:B------:R-:W-:-:S04]  /*3de0*/  ULOP3.LUT UR5, UR21, 0xffff, URZ, 0xc0, !UPT ;  /* 0x0000ffff15057892 */ /* 0x000fc8000f8ec0ff */
[----:B------:R-:W-:-:S04]  /*3df0*/  USHF.R.U32.HI UR5, URZ, 0x5, UR5 ;  /* 0x00000005ff057899 */ /* 0x000fc80008011605 */
[----:B------:R-:W-:Y:S02]  /*3e00*/  USHF.L.U32 UR8, UR8, UR5, URZ ;  /* 0x0000000508087299 */ /* 0x000fe400080006ff */
[----:B------:R-:W-:-:S04]  /*3e10*/  USHF.L.U32 UR4, UR4, UR5, URZ ;  /* 0x0000000504047299 */ /* 0x000fc800080006ff */
[----:B-1----:R-:W-:-:S04]  /*3e20*/  LOP3.LUT R0, R0, UR8, RZ, 0xc0, !PT ;  /* 0x0000000800007c12 */ /* 0x002fc8000f8ec0ff */
[----:B------:R-:W-:-:S13]  /*3e30*/  ISETP.NE.AND P0, PT, R0, UR8, PT ;  /* 0x0000000800007c0c */ /* 0x000fda000bf05270 */
[----:B------:R-:W-:Y:S05]  /*3e40*/  @P0 BRA `(.L_x_81) ;  /* 0x0000000000580947 */ /* 0x000fea0003800000 */
[----:B------:R-:W1:Y:S02]  /*3e50*/  LDS R0, [UR6+0x18] ;  /* 0x00001806ff007984 */ /* 0x000e640008000800 */
[----:B-1----:R-:W-:-:S04]  /*3e60*/  LOP3.LUT R0, R0, UR4, RZ, 0xc0, !PT ;  /* 0x0000000400007c12 */ /* 0x002fc8000f8ec0ff */
[----:B------:R-:W-:-:S13]  /*3e70*/  ISETP.NE.AND P0, PT, R0, UR4, PT ;  /* 0x0000000400007c0c */ /* 0x000fda000bf05270 */
[----:B------:R-:W-:Y:S05]  /*3e80*/  @P0 BRA `(.L_x_82) ;  /* 0x00000000003c0947 */ /* 0x000fea0003800000 */
[----:B------:R-:W1:Y:S01]  /*3e90*/  S2R R2, SR_LANEID ;  /* 0x0000000000027919 */ /* 0x000e620000000000 */
[----:B------:R-:W-:Y:S01]  /*3ea0*/  ULOP3.LUT UR8, URZ, UR8, URZ, 0x33, !UPT ;  /* 0x00000008ff087292 */ /* 0x000fe2000f8e33ff */
[----:B------:R-:W-:Y:S01]  /*3eb0*/  LOP3.LUT R4, RZ, UR4, RZ, 0x33, !PT ;  /* 0x00000004ff047c12 */ /* 0x000fe2000f8e33ff */
[----:B------:R-:W-:Y:S02]  /*3ec0*/  VOTEU.ANY UR7, UPT, PT ;  /* 0x0000000000077886 */ /* 0x000fe400038e0100 */
[----:B------:R-:W-:Y:S01]  /*3ed0*/  UFLO.U32 UR7, UR7 ;  /* 0x00000007000772bd */ /* 0x000fe200080e0000 */
[----:B------:R-:W2:Y:S01]  /*3ee0*/  REDUX UR4, R4 ;  /* 0x00000000040473c4 */ /* 0x000ea20000000000 */
[----:B------:R-:W-:-:S06]  /*3ef0*/  IMAD.U32 R0, RZ, RZ, UR8 ;  /* 0x00000008ff007e24 */ /* 0x000fcc000f8e00ff */
[----:B------:R1:W-:Y:S01]  /*3f00*/  UTCATOMSWS.AND URZ, UR8 ;  /* 0x0000000800ff79e3 */ /* 0x0003e20008000000 */
[----:B------:R-:W3:Y:S01]  /*3f10*/  REDUX UR5, R0 ;  /* 0x00000000000573c4 */ /* 0x000ee20000000000 */
[----:B-1----:R-:W-:Y:S01]  /*3f20*/  ISETP.EQ.U32.AND P0, PT, R2, UR7, PT ;  /* 0x0000000702007c0c */ /* 0x002fe2000bf02070 */
[----:B--2---:R-:W-:Y:S01]  /*3f30*/  IMAD.U32 R2, RZ, RZ, UR4 ;  /* 0x00000004ff027e24 */ /* 0x004fe2000f8e00ff */
[----:B---3--:R-:W-:-:S11]  /*3f40*/  MOV R3, UR5 ;  /* 0x0000000500037c02 */ /* 0x008fd60008000f00 */
[----:B------:R1:W-:Y:S04]  /*3f50*/  @P0 ATOMS.AND RZ, [UR6+0x14], R3 ;  /* 0x00001403ffff098c */ /* 0x0003e8000a800006 */
[----:B------:R1:W-:Y:S01]  /*3f60*/  @P0 ATOMS.AND RZ, [UR6+0x18], R2 ;  /* 0x00001802ffff098c */ /* 0x0003e2000a800006 */
[----:B------:R-:W-:Y:S05]  /*3f70*/  BRA `(.L_x_83) ;  /* 0x0000000000147947 */ /* 0x000fea0003800000 */
.L_x_82:
[----:B------:R-:W-:Y:S02]  /*3f80*/  MOV R2, 0x3fa0 ;  /* 0x00003fa000027802 */ /* 0x000fe40000000f00 */
[----:B---345:R-:W-:Y:S05]  /*3f90*/  CALL.REL.NOINC `($__internal_0_$__cuda_sm10x_tcgen05_guardrail_trap_col_being_dealloced_not_returned_by_alloc) ;  /* 0x000000a400c07944 */ /* 0x038fea0003c00000 */
[----:B------:R-:W-:Y:S05]  /*3fa0*/  BRA `(.L_x_83) ;  /* 0x0000000000087947 */ /* 0x000fea0003800000 */
.L_x_81:
[----:B------:R-:W-:Y:S02]  /*3fb0*/  MOV R2, 0x3fd0 ;  /* 0x00003fd000027802 */ /* 0x000fe40000000f00 */
[----:B---345:R-:W-:Y:S05]  /*3fc0*/  CALL.REL.NOINC `($__internal_2_$__cuda_sm10x_tcgen05_guardrail_trap_unallocated_columns_being_dealloced) ;  /* 0x000000a400cc7944 */ /* 0x038fea0003c00000 */
.L_x_83:
[----:B------:R-:W-:Y:S01]  /*3fd0*/  NOP ;  /* 0x0000000000007918 */ /* 0x000fe20000000000 */
[----:B----4-:R-:W-:Y:S05]  /*3fe0*/  EXIT ;  /* 0x000000000000794d */ /* 0x010fea0003800000 */
.L_x_56:
[----:B------:R-:W-:-:S09]  /*3ff0*/  UISETP.NE.OR UP5, UPT, UR10, 0x3, UP5 ;  /* 0x000000030a00788c */ /* 0x000fd2000afa5670 */
[----:B------:R-:W-:Y:S05]  /*4000*/  BRA.U UP5, `(.L_x_84) ;  /* 0x0000001105147547 */ /* 0x000fea000b800000 */
[----:B------:R-:W1:Y:S01]  /*4010*/  LDC R0, c[0x0][0xb30] ;  /* 0x0002cc00ff007b82 */ /* 0x000e620000000800 */
[----:B------:R-:W2:Y:S01]  /*4020*/  LDCU.64 UR8, c[0x0][0x888] ;  /* 0x00011100ff0877ac */ /* 0x000ea20008000a00 */
[----:B------:R-:W-:Y:S02]  /*4030*/  HFMA2 R29, -RZ, RZ, 0, 0 ;  /* 0x00000000ff1d7431 */ /* 0x000fe400000001ff */
[----:B------:R-:W-:Y:S01]  /*4040*/  IMAD.MOV.U32 R31, RZ, RZ, 0x1 ;  /* 0x00000001ff1f7424 */ /* 0x000fe200078e00ff */
[----:B------:R-:W-:Y:S01]  /*4050*/  MOV R27, 0x4000 ;  /* 0x00004000001b7802 */ /* 0x000fe20000000f00 */
[----:B------:R-:W3:Y:S01]  /*4060*/  LDCU.64 UR4, c[0x0][0x890] ;  /* 0x00011200ff0477ac */ /* 0x000ee20008000a00 */
[----:B------:R-:W-:Y:S01]  /*4070*/  IMAD.MOV.U32 R30, RZ, RZ, RZ ;  /* 0x000000ffff1e7224 */ /* 0x000fe200078e00ff */
[----:B------:R-:W4:Y:S01]  /*4080*/  LDC R25, c[0x0][0x370] ;  /* 0x0000dc00ff197b82 */ /* 0x000f220000000800 */
[----:B------:R-:W-:Y:S01]  /*4090*/  UMOV UR7, 0x400 ;  /* 0x0000040000077882 */ /* 0x000fe20000000000 */
[----:B------:R-:W-:-:S02]  /*40a0*/  UPLOP3.LUT UP1, UPT, UPT, UPT, UPT, 0x40, 0x4 ;  /* 0x000000000004789c */ /* 0x000fc40003f2e870 */
[----:B------:R-:W-:-:S04]  /*40b0*/  ULEA UR7, UR37, UR7, 0x18 ;  /* 0x0000000725077291 */ /* 0x000fc8000f8ec0ff */
[----:B------:R-:W4:Y:S01]  /*40c0*/  LDC R2, c[0x0][0xb0c] ;  /* 0x0002c300ff027b82 */ /* 0x000f220000000800 */
[----:B------:R-:W-:Y:S02]  /*40d0*/  UIADD3 UR13, UPT, UPT, UR7, 0x68, URZ ;  /* 0x00000068070d7890 */ /* 0x000fe4000fffe0ff */
[----:B--2---:R-:W-:Y:S02]  /*40e0*/  UISETP.NE.U32.AND UP2, UPT, UR8, URZ, UPT ;  /* 0x000000ff0800728c */ /* 0x004fe4000bf45070 */
[----:B------:R-:W-:Y:S02]  /*40f0*/  UIADD3 UR33, UPT, UPT, UR7, 0x50, URZ ;  /* 0x0000005007217890 */ /* 0x000fe4000fffe0ff */
[----:B---3--:R-:W-:Y:S01]  /*4100*/  UISETP.NE.U32.AND UP3, UPT, UR4, URZ, UPT ;  /* 0x000000ff0400728c */ /* 0x008fe2000bf65070 */
[----:B------:R-:W2:Y:S01]  /*4110*/  LDC R24, c[0x0][0xb20] ;  /* 0x0002c800ff187b82 */ /* 0x000ea20000000800 */
[----:B-1----:R-:W-:Y:S01]  /*4120*/  ISETP.NE.AND P1, PT, R0, 0x1, PT ;  /* 0x000000010000780c */ /* 0x002fe20003f25270 */
[----:B------:R-:W-:-:S02]  /*4130*/  UISETP.NE.AND.EX UP2, UPT, UR9, URZ, UPT, UP2 ;  /* 0x000000ff0900728c */ /* 0x000fc4000bf45320 */
[----:B------:R-:W-:Y:S02]  /*4140*/  UIADD3 UR25, UPT, UPT, UR7, 0x58, URZ ;  /* 0x0000005807197890 */ /* 0x000fe4000fffe0ff */
[----:B------:R-:W-:Y:S02]  /*4150*/  UIADD3 UR17, UPT, UPT, UR7, 0x60, URZ ;  /* 0x0000006007117890 */ /* 0x000fe4000fffe0ff */
[----:B------:R-:W1:Y:S01]  /*4160*/  LDC.64 R32, c[0x0][0x348] ;  /* 0x0000d200ff207b82 */ /* 0x000e620000000a00 */
[----:B------:R-:W-:Y:S02]  /*4170*/  UPRMT UR13, UR37, 0x654, UR13 ;  /* 0x00000654250d7896 */ /* 0x000fe4000800000d */
[----:B------:R-:W-:-:S05]  /*4180*/  UISETP.NE.AND.EX UP3, UPT, UR5, URZ, UPT, UP3 ;  /* 0x000000ff0500728c */ /* 0x000fca000bf65330 */
[----:B------:R-:W3:Y:S08]  /*4190*/  LDC.64 R16, c[0x0][0xb10] ;  /* 0x0002c400ff107b82 */ /* 0x000ef00000000a00 */
[----:B------:R-:W1:Y:S08]  /*41a0*/  LDC.64 R6, c[0x0][0xb18] ;  /* 0x0002c600ff067b82 */ /* 0x000e700000000a00 */
[----:B------:R-:W1:Y:S08]  /*41b0*/  LDC.64 R4, c[0x0][0xb28] ;  /* 0x0002ca00ff047b82 */ /* 0x000e700000000a00 */
[----:B--2-4-:R-:W1:Y:S02]  /*41c0*/  LDC R26, c[0x0][0x374] ;  /* 0x0000dd00ff1a7b82 */ /* 0x014e640000000800 */
.L_x_95:
[C---:B------:R-:W-:Y:S02]  /*41d0*/  LEA R0, R30.reuse, UR7, 0x3 ;  /* 0x000000071e007c11 */ /* 0x040fe4000f8e18ff */
[----:B------:R-:W-:Y:S02]  /*41e0*/  SHF.L.U32 R3, R29, 0x1f, RZ ;  /* 0x0000001f1d037819 */ /* 0x000fe400000006ff */
[----:B------:R-:W-:Y:S02]  /*41f0*/  LEA R20, R30, UR7, 0x4 ;  /* 0x000000071e147c11 */ /* 0x000fe4000f8e20ff */
[----:B--2---:R-:W2:Y:S02]  /*4200*/  SYNCS.PHASECHK.TRANS64.TRYWAIT P0, [R0+URZ+0xa0], R3 ;  /* 0x0000a003000075a7 */ /* 0x004ea400080011ff */
[----:B--2---:R-:W-:Y:S05]  /*4210*/  @!P0 BRA `(.L_x_85) ;  /* 0x000000a000108947 */ /* 0x004fea0003800000 */
.L_x_352:
[----:B------:R-:W-:Y:S01]  /*4220*/  ISETP.GE.AND P0, PT, R68, 0x1, PT ;  /* 0x000000014400780c */ /* 0x000fe20003f06270 */
[----:B------:R-:W4:Y:S01]  /*4230*/  LDS.128 R20, [R20+0x110] ;  /* 0x0001100014147984 */ /* 0x000f220000000c00 */
[----:B--2---:R-:W-:Y:S01]  /*4240*/  VIADD R0, R0, 0xb0 ;  /* 0x000000b000007836 */ /* 0x004fe20000000000 */
[----:B------:R-:W-:Y:S01]  /*4250*/  @!PT LDS RZ, [RZ] ;  /* 0x00000000fffff984 */ /* 0x000fe20000000800 */
[----:B------:R-:W-:Y:S01]  /*4260*/  @!PT LDS RZ, [RZ] ;  /* 0x00000000fffff984 */ /* 0x000fe20000000800 */
[----:B------:R-:W-:Y:S01]  /*4270*/  @!PT LDS RZ, [RZ] ;  /* 0x00000000fffff984 */ /* 0x000fe20000000800 */
[----:B------:R-:W-:Y:S01]  /*4280*/  @!PT LDS RZ, [RZ] ;  /* 0x00000000fffff984 */ /* 0x000fe20000000800 */
[----:B------:R2:W-:Y:S06]  /*4290*/  MEMBAR.ALL.CTA ;  /* 0x0000000000007992 */ /* 0x0005ec0000008000 */
[----:B--2---:R-:W2:Y:S01]  /*42a0*/  FENCE.VIEW.ASYNC.S ;  /* 0x00000000000073c6 */ /* 0x004ea20000000000 */
[----:B------:R-:W-:Y:S04]  /*42b0*/  PRMT R0, RZ, 0x654, R0 ;  /* 0x00000654ff007816 */ /* 0x000fe80000000000 */
[----:B--2---:R2:W-:Y:S01]  /*42c0*/  SYNCS.ARRIVE.TRANS64.RED.A1T0 RZ, [R0+URZ], RZ ;  /* 0x000000ff00ff79a7 */ /* 0x0045e200081004ff */
[----:B----4-:R-:W-:Y:S11]  /*42d0*/  LOP3.LUT P3, RZ, R22, 0x1, RZ, 0xc0, !PT ;  /* 0x0000000116ff7812 */ /* 0x010ff6000786c0ff */
[----:B------:R-:W-:Y:S02]  /*42e0*/  @!UPT UIADD3 URZ, UPT, UPT, URZ, URZ, URZ ;  /* 0x000000fffffff290 */ /* 0x000fe4000fffe0ff */
[----:B------:R-:W-:Y:S02]  /*42f0*/  @P3 MOV R13, R20 ;  /* 0x00000014000d3202 */ /* 0x000fe40000000f00 */
[----:B------:R-:W-:Y:S01]  /*4300*/  @P3 LOP3.LUT R8, R21, 0xffff, RZ, 0xc0, !PT ;  /* 0x0000ffff15083812 */ /* 0x000fe200078ec0ff */
[----:B--2---:R-:W-:Y:S06]  /*4310*/  @!P0 BRA `(.L_x_86) ;  /* 0x0000000000a48947 */ /* 0x004fec0003800000 */
[----:B-1----:R-:W-:Y:S01]  /*4320*/  IMAD.HI.U32 R35, R26, R7, RZ ;  /* 0x000000071a237227 */ /* 0x002fe200078e00ff */
[----:B------:R-:W-:Y:S02]  /*4330*/  ISETP.NE.AND P0, PT, R6, 0x1, PT ;  /* 0x000000010600780c */ /* 0x000fe40003f05270 */
[----:B------:R-:W-:Y:S01]  /*4340*/  ISETP.NE.AND P2, PT, R68, 0x1, PT ;  /* 0x000000014400780c */ /* 0x000fe20003f45270 */
[----:B---3--:R-:W-:Y:S01]  /*4350*/  IMAD.HI.U32 R34, R25, R16, RZ ;  /* 0x0000001019227227 */ /* 0x008fe200078e00ff */
[----:B------:R-:W-:Y:S02]  /*4360*/  SHF.R.U32.HI R35, RZ, R24, R35 ;  /* 0x00000018ff237219 */ /* 0x000fe40000011623 */
[----:B------:R-:W-:Y:S01]  /*4370*/  ISETP.NE.AND P4, PT, R2, 0x1, PT ;  /* 0x000000010200780c */ /* 0x000fe20003f85270 */
[----:B------:R-:W-:Y:S01]  /*4380*/  IMAD.HI.U32 R36, R13, R16, RZ ;  /* 0x000000100d247227 */ /* 0x000fe200078e00ff */
[----:B------:R-:W-:Y:S02]  /*4390*/  SHF.R.U32.HI R34, RZ, R17, R34 ;  /* 0x00000011ff227219 */ /* 0x000fe40000011622 */
[----:B------:R-:W-:Y:S01]  /*43a0*/  SEL R3, R26, R35, !P0 ;  /* 0x000000231a037207 */ /* 0x000fe20004000000 */
[C---:B------:R-:W-:Y:S01]  /*43b0*/  IMAD.HI.U32 R35, R8.reuse, R7, RZ ;  /* 0x0000000708237227 */ /* 0x040fe200078e00ff */
[----:B------:R-:W-:Y:S02]  /*43c0*/  SEL R11, R25, R34, !P4 ;  /* 0x00000022190b7207 */ /* 0x000fe40006000000 */
[----:B------:R-:W-:Y:S01]  /*43d0*/  SHF.R.U32.HI R36, RZ, R17, R36 ;  /* 0x00000011ff247219 */ /* 0x000fe20000011624 */
[----:B------:R-:W-:Y:S01]  /*43e0*/  IMAD.HI.U32 R38, R3, R4, RZ ;  /* 0x0000000403267227 */ /* 0x000fe200078e00ff */
[----:B------:R-:W-:Y:S03]  /*43f0*/  SHF.R.U32.HI R35, RZ, R24, R35 ;  /* 0x00000018ff237219 */ /* 0x000fe60000011623 */
[----:B------:R-:W-:Y:S01]  /*4400*/  IMAD.HI.U32 R34, R11, R4, RZ ;  /* 0x000000040b227227 */ /* 0x000fe200078e00ff */
[----:B------:R-:W-:Y:S02]  /*4410*/  @P2 SHF.R.U32.HI R3, RZ, R5, R38 ;  /* 0x00000005ff032219 */ /* 0x000fe40000011626 */
[----:B------:R-:W-:Y:S02]  /*4420*/  SEL R9, R8, R35, !P0 ;  /* 0x0000002308097207 */ /* 0x000fe40004000000 */
[----:B------:R-:W-:Y:S01]  /*4430*/  @P2 SHF.R.U32.HI R11, RZ, R5, R34 ;  /* 0x00000005ff0b2219 */ /* 0x000fe20000011622 */
[C---:B------:R-:W-:Y:S01]  /*4440*/  IMAD R10, R68.reuse, R3, RZ ;  /* 0x00000003440a7224 */ /* 0x040fe200078e02ff */
[----:B------:R-:W-:Y:S01]  /*4450*/  SEL R3, R13, R36, !P4 ;  /* 0x000000240d037207 */ /* 0x000fe20006000000 */
[C---:B------:R-:W-:Y:S03]  /*4460*/  IMAD.HI.U32 R14, R9.reuse, R4, RZ ;  /* 0x00000004090e7227 */ /* 0x040fe600078e00ff */
[----:B------:R-:W-:Y:S01]  /*4470*/  ISETP.GE.AND P0, PT, R9, R10, PT ;  /* 0x0000000a0900720c */ /* 0x000fe20003f06270 */
[C---:B------:R-:W-:Y:S01]  /*4480*/  IMAD R12, R68.reuse, R11, RZ ;  /* 0x0000000b440c7224 */ /* 0x040fe200078e02ff */
[-C--:B------:R-:W-:Y:S04]  /*4490*/  SHF.R.U32.HI R14, RZ, R5.reuse, R14 ;  /* 0x00000005ff0e7219 */ /* 0x080fe8000001160e */
[----:B------:R-:W-:Y:S02]  /*44a0*/  ISETP.GE.OR P0, PT, R3, R12, P0 ;  /* 0x0000000c0300720c */ /* 0x000fe40000706670 */
[----:B------:R-:W-:Y:S05]  /*44b0*/  SEL R15, R9, R14, !P2 ;  /* 0x0000000e090f7207 */ /* 0x000fea0005000000 */
[----:B------:R-:W-:Y:S04]  /*44c0*/  IMAD.MOV R14, RZ, RZ, -R15 ;  /* 0x000000ffff0e7224 */ /* 0x000fe800078e0a0f */
[----:B------:R-:W-:Y:S02]  /*44d0*/  IMAD R14, R68, R14, R9 ;  /* 0x0000000e440e7224 */ /* 0x000fe400078e0209 */
[C---:B------:R-:W-:Y:S05]  /*44e0*/  @!P0 IMAD.HI.U32 R10, R3.reuse, R4, RZ ;  /* 0x00000004030a8227 */ /* 0x040fea00078e00ff */
[----:B------:R-:W-:Y:S04]  /*44f0*/  @!P0 SHF.R.U32.HI R10, RZ, R5, R10 ;  /* 0x00000005ff0a8219 */ /* 0x000fe8000001160a */
[----:B------:R-:W-:Y:S01]  /*4500*/  @!P0 SEL R0, R3, R10, !P2 ;  /* 0x0000000a03008207 */ /* 0x000fe20005000000 */
[----:B------:R-:W-:Y:S03]  /*4510*/  IMAD.MOV R10, RZ, RZ, -R3 ;  /* 0x000000ffff0a7224 */ /* 0x000fe600078e0a03 */
[----:B------:R-:W-:Y:S01]  /*4520*/  @!P0 IADD3 R15, PT, PT, R15, -R0, RZ ;  /* 0x800000000f0f8210 */ /* 0x000fe20007ffe0ff */
[----:B------:R-:W-:Y:S01]  /*4530*/  @!P0 IMAD R0, R11, R14, R0 ;  /* 0x0000000e0b008224 */ /* 0x000fe200078e0200 */
[----:B------:R-:W-:Y:S01]  /*4540*/  IADD3 R11, PT, PT, -R9, RZ, RZ ;  /* 0x000000ff090b7210 */ /* 0x000fe20007ffe1ff */
[----:B------:R-:W-:Y:S02]  /*4550*/  IMAD R13, R2, R10, R13 ;  /* 0x0000000a020d7224 */ /* 0x000fe400078e020d */
[----:B------:R-:W-:Y:S02]  /*4560*/  @!P0 IMAD R9, R15, R68, R3 ;  /* 0x000000440f098224 */ /* 0x000fe400078e0203 */
[----:B------:R-:W-:Y:S02]  /*4570*/  @!P0 IMAD.MOV.U32 R3, RZ, RZ, R0 ;  /* 0x000000ffff038224 */ /* 0x000fe400078e0000 */
[----:B------:R-:W-:Y:S02]  /*4580*/  IMAD R8, R6, R11, R8 ;  /* 0x0000000b06087224 */ /* 0x000fe400078e0208 */
[----:B------:R-:W-:Y:S02]  /*4590*/  IMAD R13, R3, R2, R13 ;  /* 0x00000002030d7224 */ /* 0x000fe400078e020d */
[----:B------:R-:W-:Y:S02]  /*45a0*/  IMAD R8, R9, R6, R8 ;  /* 0x0000000609087224 */ /* 0x000fe400078e0208 */
.L_x_86:
[----:B------:R-:W-:Y:S05]  /*45b0*/  BRA.U UP1, `(.L_x_87) ;  /* 0x0000000101107547 */ /* 0x000fea000b800000 */
[----:B------:R-:W-:Y:S04]  /*45c0*/  MOV R0, UR6 ;  /* 0x0000000600007c02 */ /* 0x000fe80008000f00 */
[----:B------:R-:W-:Y:S04]  /*45d0*/  SHF.L.U32 R3, R0, 0x1f, RZ ;  /* 0x0000001f00037819 */ /* 0x000fe800000006ff */
[----:B------:R-:W2:Y:S02]  /*45e0*/  SYNCS.PHASECHK.TRANS64.TRYWAIT P0, [UR7+0x98], R3 ;  /* 0x00009803ff0075a7 */ /* 0x000ea40008001107 */
[----:B--2---:R-:W-:Y:S05]  /*45f0*/  @!P0 BRA `(.L_x_88) ;  /* 0x0000009c002c8947 */ /* 0x004fea0003800000 */
.L_x_87:
[----:B------:R-:W-:Y:S02]  /*4600*/  R2UR UR35, R19 ;  /* 0x00000000132372ca */ /* 0x000fe400000e0000 */
[----:B------:R-:W-:Y:S02]  /*4610*/  R2UR UR34, R18 ;  /* 0x00000000122272ca */ /* 0x000fe400000e0000 */
[----:B------:R-:W-:Y:S02]  /*4620*/  ISETP.NE.U32.AND P2, PT, RZ, UR4, PT ;  /* 0x00000004ff007c0c */ /* 0x000fe4000bf45070 */
[----:B------:R-:W-:Y:S02]  /*4630*/  SHF.L.U32 R12, R31, 0x1f, RZ ;  /* 0x0000001f1f0c7819 */ /* 0x000fe400000006ff */
[----:B------:R-:W-:Y:S05]  /*4640*/  ISETP.NE.AND.EX P2, PT, RZ, UR5, PT, P2 ;  /* 0x00000005ff007c0c */ /* 0x000fea000bf45320 */
[----:B------:R-:W-:Y:S02]  /*4650*/  USHF.L.U32 UR35, UR35, 0x7, URZ ;  /* 0x0000000723237899 */ /* 0x000fe400080006ff */
[----:B------:R-:W-:Y:S01]  /*4660*/  USHF.L.U32 UR34, UR34, 0x8, URZ ;  /* 0x0000000822227899 */ /* 0x000fe200080006ff */
[----:B------:R-:W-:Y:S11]  /*4670*/  BRA.U !UP3, `(.L_x_89) ;  /* 0x000000010b347547 */ /* 0x000ff6000b800000 */
[----:B------:R-:W-:Y:S01]  /*4680*/  UPLOP3.LUT UP0, UPT, UPT, UPT, UP2, 0x80, 0x8 ;  /* 0x000000000008789c */ /* 0x000fe20003f0f020 */
[----:B--2---:R-:W-:Y:S02]  /*4690*/  HFMA2 R0, -RZ, RZ, 0, 5.9604644775390625e-08 ;  /* 0x00000001ff007431 */ /* 0x004fe400000001ff */
[----:B------:R-:W-:Y:S03]  /*46a0*/  IMAD.MOV.U32 R205, RZ, RZ, 0x1 ;  /* 0x00000001ffcd7424 */ /* 0x000fe600078e00ff */
[----:B------:R-:W-:Y:S05]  /*46b0*/  PLOP3.LUT P0, PT, PT, PT, UP0, 0x80, 0x8 ;  /* 0x000000000008781c */ /* 0x000fea0003f0f008 */
[----:B------:R-:W2:Y:S01]  /*46c0*/  @UP0 LDCU.64 UR10, c[0x0][0x888] ;  /* 0x00011100ff0a07ac */ /* 0x000ea20008000a00 */
[----:B------:R-:W-:Y:S07]  /*46d0*/  @UP0 UIMAD UR8, UR36, UR4, URZ ;  /* 0x00000004240802a4 */ /* 0x000fee000f8e02ff */
[----:B------:R-:W-:Y:S01]  /*46e0*/  @!P0 PRMT R205, R0, 0x7610, R205 ;  /* 0x0000761000cd8816 */ /* 0x000fe200000000cd */
[----:B--2---:R-:W-:Y:S03]  /*46f0*/  @UP0 UIMAD.WIDE UR10, UR8, 0x4, UR10 ;  /* 0x00000004080a08a5 */ /* 0x004fe6000f8e020a */
[----:B------:R-:W2:Y:S03]  /*4700*/  @!UP0 LDCU UR8, c[0x0][0x880] ;  /* 0x00011000ff0887ac */ /* 0x000ea60008000800 */
[----:B------:R-:W-:Y:S01]  /*4710*/  IMAD.U32 R10, RZ, RZ, UR10 ;  /* 0x0000000aff0a7e24 */ /* 0x000fe2000f8e00ff */
[----:B------:R-:W-:Y:S05]  /*4720*/  MOV R11, UR11 ;  /* 0x0000000b000b7c02 */ /* 0x000fea0008000f00 */
[----:B-----5:R4:W5:Y:S02]  /*4730*/  @P0 LDG.E R127, desc[UR38][R10.64] ;  /* 0x000000260a7f0981 */ /* 0x020964000c1e1900 */
[----:B--2-4-:R-:W-:Y:S07]  /*4740*/  @!P0 IMAD.U32 R127, RZ, RZ, UR8 ;  /* 0x00000008ff7f8e24 */ /* 0x014fee000f8e00ff */
.L_x_89:
[----:B-----5:R-:W-:Y:S01]  /*4750*/  @!P2 FSETP.EQ.AND P0, PT, R127, RZ, PT ;  /* 0x000000ff7f00a20b */ /* 0x020fe20003f02000 */
[----:B------:R-:W-:Y:S01]  /*4760*/  @!UPT UIADD3 URZ, UPT, UPT, URZ, URZ, URZ ;  /* 0x000000fffffff290 */ /* 0x000fe2000fffe0ff */
[----:B------:R-:W-:Y:S11]  /*4770*/  @!P2 BRA `(.L_x_90) ;  /* 0x000000000014a947 */ /* 0x000ff60003800000 */
[----:B------:R-:W-:Y:S02]  /*4780*/  LOP3.LUT P2, RZ, R205, 0xff, RZ, 0xc0, !PT ;  /* 0x000000ffcdff7812 */ /* 0x000fe4000784c0ff */
[----:B------:R-:W-:Y:S04]  /*4790*/  PLOP3.LUT P0, PT, PT, PT, UP0, 0x80, 0x8 ;  /* 0x000000000008781c */ /* 0x000fe80003f0f008 */
[----:B------:R-:W-:Y:S07]  /*47a0*/  PLOP3.LUT P0, PT, P0, PT, PT, 0x8, 0x80 ;  /* 0x000000000080781c */ /* 0x000fee000070e170 */
[----:B------:R-:W-:Y:S11]  /*47b0*/  @P2 FSETP.EQ.AND P0, PT, R127, RZ, PT ;  /* 0x000000ff7f00220b */ /* 0x000ff60003f02000 */
[----:B------:R-:W-:Y:S02]  /*47c0*/  @!UPT UIADD3 URZ, UPT, UPT, URZ, URZ, URZ ;  /* 0x000000fffffff290 */ /* 0x000fe4000fffe0ff */
.L_x_90:
[----:B------:R-:W4:Y:S01]  /*47d0*/  SYNCS.PHASECHK.TRANS64.TRYWAIT P2, [UR7+0x70], R12 ;  /* 0x0000700cff0075a7 */ /* 0x000f220008041107 */
[----:B------:R-:W-:Y:S04]  /*47e0*/  ELECT P4, URZ, PT ;  /* 0x0000000000ff782f */ /* 0x000fe80003880000 */
[----:B------:R-:W-:Y:S11]  /*47f0*/  PLOP3.LUT P4, PT, P0, P4, PT, 0xf2, 0x2f ;  /* 0x00000000002f781c */ /* 0x000ff60000789e72 */
[----:B------:R-:W-:Y:S02]  /*4800*/  @!UPT UIADD3 URZ, UPT, UPT, URZ, URZ, URZ ;  /* 0x000000fffffff290 */ /* 0x000fe4000fffe0ff */
[----:B-1----:R-:W-:Y:S05]  /*4810*/  @!P4 IADD3 R9, P0, PT, R32, 0x580, RZ ;  /* 0x000005802009c810 */ /* 0x002fea0007f1e0ff */
[----:B--2---:R-:W-:Y:S01]  /*4820*/  @!P4 IMAD.X R0, RZ, RZ, R33, P0 ;  /* 0x000000ffff00c224 */ /* 0x004fe200000e0621 */
[----:B----4-:R-:W-:Y:S07]  /*4830*/  @!P2 BRA `(.L_x_91) ;  /* 0x0000009800b4a947 */ /* 0x010fee0003800000 */
.L_x_355:
[----:B------:R-:W-:Y:S01]  /*4840*/  @!P4 R2UR UR8, R0 ;  /* 0x000000000008c2ca */ /* 0x000fe200000e0000 */
[----:B------:R-:W-:Y:S01]  /*4850*/  VOTEU.ALL UP1, P4 ;  /* 0x0000000000ff7886 */ /* 0x000fe20002020000 */
[----:B------:R-:W-:Y:S01]  /*4860*/  @!P4 R2UR UR9, R9 ;  /* 0x000000000909c2ca */ /* 0x000fe200000e0000 */
[----:B------:R-:W-:Y:S01]  /*4870*/  @!P4 IMAD.MOV.U32 R0, RZ, RZ, 0x4000 ;  /* 0x00004000ff00c424 */ /* 0x000fe200078e00ff */
[----:B------:R-:W-:Y:S01]  /*4880*/  UMOV UR10, 0x0 ;  /* 0x00000000000a7882 */ /* 0x000fe20000000000 */
[----:B------:R-:W-:Y:S01]  /*4890*/  UMOV UR11, 0x10000000 ;  /* 0x10000000000b7882 */ /* 0x000fe20000000000 */
[----:B------:R-:W-:Y:S01]  /*48a0*/  @!UP1 UIADD3 UR32, UPT, UPT, UR7, 0x400, URZ ;  /* 0x0000040007209890 */ /* 0x000fe2000fffe0ff */
[----:B------:R-:W-:Y:S01]  /*48b0*/  @!P4 IADD3 R9, P0, PT, R32, 0x580, RZ ;  /* 0x000005802009c810 */ /* 0x000fe20007f1e0ff */
[----:B------:R-:W-:Y:S05]  /*48c0*/  VOTEU.ALL UP1, P4 ;  /* 0x0000000000ff7886 */ /* 0x000fea0002020000 */
[----:B------:R-:W-:Y:S01]  /*48d0*/  IMAD.U32 R11, RZ, RZ, UR8 ;  /* 0x00000008ff0b7e24 */ /* 0x000fe2000f8e00ff */
[----:B------:R-:W-:Y:S01]  /*48e0*/  UPRMT UR8, UR37, 0x654, UR33 ;  /* 0x0000065425087896 */ /* 0x000fe20008000021 */
[----:B------:R-:W-:Y:S03]  /*48f0*/  IMAD.U32 R10, RZ, RZ, UR9 ;  /* 0x00000009ff0a7e24 */ /* 0x000fe6000f8e00ff */
[----:B------:R-:W-:Y:S02]  /*4900*/  @!P4 R2UR UR15, R11 ;  /* 0x000000000b0fc2ca */ /* 0x000fe400000e0000 */
[----:B------:R-:W-:Y:S11]  /*4910*/  @!P4 R2UR UR14, R10 ;  /* 0x000000000a0ec2ca */ /* 0x000ff600000e0000 */
[----:B------:R-:W-:Y:S02]  /*4920*/  @!UPT UIADD3 URZ, UPT, UPT, URZ, URZ, URZ ;  /* 0x000000fffffff290 */ /* 0x000fe4000fffe0ff */
[----:B------:R2:W-:Y:S01]  /*4930*/  @!UP1 UTMALDG.3D [UR32], [UR14], desc[UR10] ;  /* 0x00000a200e0095b4 */ /* 0x0005e20008011000 */
[----:B------:R4:W-:Y:S01]  /*4940*/  @!P4 SYNCS.ARRIVE.TRANS64.RED.A0TR RZ, [UR7+0x50], R0 ;  /* 0x00005000ffffc9a7 */ /* 0x0009e20008300407 */
[----:B------:R-:W-:Y:S01]  /*4950*/  SYNCS.ARRIVE.TRANS64.RED.A1T0 RZ, [UR8], RZ ;  /* 0x000000ffffff79a7 */ /* 0x000fe20008100408 */
[----:B----4-:R-:W-:Y:S01]  /*4960*/  @!P4 IMAD.X R0, RZ, RZ, R33, P0 ;  /* 0x000000ffff00c224 */ /* 0x010fe200000e0621 */
[----:B------:R-:W4:Y:S02]  /*4970*/  SYNCS.PHASECHK.TRANS64.TRYWAIT P2, [UR7+0x78], R12 ;  /* 0x0000780cff0075a7 */ /* 0x000f240008041107 */
[----:B--2-4-:R-:W-:Y:S05]  /*4980*/  @!P2 BRA `(.L_x_92) ;  /* 0x000000980078a947 */ /* 0x014fea0003800000 */
.L_x_357:
        /* <DEDUP_REMOVED lines=8> */
[----:B------:R-:W-:Y:S01]  /*4a10*/  @!UP1 UIADD3 UR24, UPT, UPT, UR7, 0x4400, URZ ;  /* 0x0000440007189890 */ /* 0x000fe2000fffe0ff */
[----:B------:R-:W-:Y:S01]  /*4a20*/  VOTEU.ALL UP1, P4 ;  /* 0x0000000000ff7886 */ /* 0x000fe20002020000 */
[----:B------:R-:W-:Y:S01]  /*4a30*/  UMOV UR27, UR35 ;  /* 0x00000023001b7c82 */ /* 0x000fe20008000000 */
[----:B------:R-:W-:Y:S02]  /*4a40*/  UMOV UR28, UR36 ;  /* 0x00000024001c7c82 */ /* 0x000fe40008000000 */
[----:B------:R-:W-:Y:S01]  /*4a50*/  IMAD.U32 R11, RZ, RZ, UR8 ;  /* 0x00000008ff0b7e24 */ /* 0x000fe2000f8e00ff */
[----:B------:R-:W-:Y:S01]  /*4a60*/  UPRMT UR8, UR37, 0x654, UR25 ;  /* 0x0000065425087896 */ /* 0x000fe20008000019 */
[----:B------:R-:W-:Y:S02]  /*4a70*/  IMAD.U32 R10, RZ, RZ, UR9 ;  /* 0x00000009ff0a7e24 */ /* 0x000fe4000f8e00ff */
[----:B------:R-:W-:Y:S01]  /*4a80*/  @!P4 IMAD.X R18, RZ, RZ, R33, P0 ;  /* 0x000000ffff12c224 */ /* 0x000fe200000e0621 */
[----:B------:R-:W-:Y:S02]  /*4a90*/  @!P4 R2UR UR15, R11 ;  /* 0x000000000b0fc2ca */ /* 0x000fe400000e0000 */
[----:B------:R-:W-:Y:S11]  /*4aa0*/  @!P4 R2UR UR14, R10 ;  /* 0x000000000a0ec2ca */ /* 0x000ff600000e0000 */
[----:B------:R-:W-:Y:S02]  /*4ab0*/  @!UPT UIADD3 URZ, UPT, UPT, URZ, URZ, URZ ;  /* 0x000000fffffff290 */ /* 0x000fe4000fffe0ff */
[----:B------:R2:W-:Y:S01]  /*4ac0*/  @!UP1 UTMALDG.3D [UR24], [UR14], desc[UR10] ;  /* 0x00000a180e0095b4 */ /* 0x0005e20008011000 */
[----:B------:R2:W-:Y:S01]  /*4ad0*/  @!P4 SYNCS.ARRIVE.TRANS64.RED.A0TR RZ, [UR7+0x58], R0 ;  /* 0x00005800ffffc9a7 */ /* 0x0005e20008300407 */
[----:B------:R-:W-:Y:S01]  /*4ae0*/  SYNCS.ARRIVE.TRANS64.RED.A1T0 RZ, [UR8], RZ ;  /* 0x000000ffffff79a7 */ /* 0x000fe20008100408 */
[----:B------:R-:W4:Y:S02]  /*4af0*/  SYNCS.PHASECHK.TRANS64.TRYWAIT P2, [UR7+0x80], R12 ;  /* 0x0000800cff0075a7 */ /* 0x000f240008041107 */
[----:B--2-4-:R-:W-:Y:S05]  /*4b00*/  @!P2 BRA `(.L_x_93) ;  /* 0x000000980030a947 */ /* 0x014fea0003800000 */
.L_x_359:
[----:B------:R-:W2:Y:S01]  /*4b10*/  LDC.64 R14, c[0x0][0xb10] ;  /* 0x0002c400ff0e7b82 */ /* 0x000ea20000000a00 */
[----:B------:R-:W-:Y:S01]  /*4b20*/  @!P4 R2UR UR8, R18 ;  /* 0x000000001208c2ca */ /* 0x000fe200000e0000 */
[----:B------:R-:W-:Y:S01]  /*4b30*/  VOTEU.ALL UP1, P4 ;  /* 0x0000000000ff7886 */ /* 0x000fe20002020000 */
[----:B------:R-:W-:Y:S01]  /*4b40*/  @!P4 R2UR UR9, R19 ;  /* 0x000000001309c2ca */ /* 0x000fe200000e0000 */
[----:B------:R-:W-:Y:S01]  /*4b50*/  UMOV UR10, 0x0 ;  /* 0x00000000000a7882 */ /* 0x000fe20000000000 */
[----:B------:R-:W-:Y:S03]  /*4b60*/  UMOV UR11, 0x10000000 ;  /* 0x10000000000b7882 */ /* 0x000fe60000000000 */
[----:B------:R-:W4:Y:S01]  /*4b70*/  LDC.64 R10, c[0x0][0xb18] ;  /* 0x0002c600ff0a7b82 */ /* 0x000f220000000a00 */
[----:B------:R-:W-:Y:S01]  /*4b80*/  @!UP1 UIADD3 UR18, UPT, UPT, UR34, 0x80, URZ ;  /* 0x0000008022129890 */ /* 0x000fe2000fffe0ff */
[----:B------:R-:W-:Y:S01]  /*4b90*/  @P3 SHF.R.U32.HI R28, RZ, 0x10, R21 ;  /* 0x00000010ff1c3819 */ /* 0x000fe20000011615 */
[----:B------:R-:W-:Y:S01]  /*4ba0*/  @!UP1 UIADD3 UR16, UPT, UPT, UR7, 0x8400, URZ ;  /* 0x0000840007109890 */ /* 0x000fe2000fffe0ff */
[----:B------:R-:W-:Y:S01]  /*4bb0*/  VIADD R30, R30, 0x1 ;  /* 0x000000011e1e7836 */ /* 0x000fe20000000000 */
[----:B------:R-:W-:Y:S03]  /*4bc0*/  VOTEU.ALL UP1, P4 ;  /* 0x0000000000ff7886 */ /* 0x000fe60002020000 */
[----:B------:R-:W5:Y:S01]  /*4bd0*/  @!P1 LDC R0, c[0x0][0xb20] ;  /* 0x0002c800ff009b82 */ /* 0x000f620000000800 */
[----:B------:R-:W-:Y:S01]  /*4be0*/  UMOV UR19, UR35 ;  /* 0x0000002300137c82 */ /* 0x000fe20008000000 */
[----:B------:R-:W-:Y:S01]  /*4bf0*/  IMAD.U32 R19, RZ, RZ, UR8 ;  /* 0x00000008ff137e24 */ /* 0x000fe2000f8e00ff */
[----:B------:R-:W-:Y:S05]  /*4c00*/  UMOV UR20, UR36 ;  /* 0x0000002400147c82 */ /* 0x000fea0008000000 */
[----:B-1----:R-:W1:Y:S01]  /*4c10*/  @!P1 LDC R3, c[0x0][0xb0c] ;  /* 0x0002c300ff039b82 */ /* 0x002e620000000800 */
[----:B------:R-:W-:Y:S01]  /*4c20*/  IMAD.U32 R18, RZ, RZ, UR9 ;  /* 0x00000009ff127e24 */ /* 0x000fe2000f8e00ff */
[----:B------:R-:W-:Y:S01]  /*4c30*/  UPRMT UR8, UR37, 0x654, UR17 ;  /* 0x0000065425087896 */ /* 0x000fe20008000011 */
[----:B------:R-:W-:Y:S03]  /*4c40*/  @!P4 R2UR UR15, R19 ;  /* 0x00000000130fc2ca */ /* 0x000fe600000e0000 */
[----:B------:R-:W-:Y:S01]  /*4c50*/  @!P4 R2UR UR14, R18 ;  /* 0x00000000120ec2ca */ /* 0x000fe200000e0000 */
[----:B------:R-:W-:Y:S11]  /*4c60*/  @!P4 IMAD.MOV.U32 R18, RZ, RZ, 0x4000 ;  /* 0x00004000ff12c424 */ /* 0x000ff600078e00ff */
[----:B------:R-:W-:Y:S01]  /*4c70*/  @!UPT UIADD3 URZ, UPT, UPT, URZ, URZ, URZ ;  /* 0x000000fffffff290 */ /* 0x000fe2000fffe0ff */
[----:B------:R1:W-:Y:S01]  /*4c80*/  @!UP1 UTMALDG.3D [UR16], [UR14], desc[UR10] ;  /* 0x00000a100e0095b4 */ /* 0x0003e20008011000 */
[----:B------:R1:W-:Y:S02]  /*4c90*/  @!P4 SYNCS.ARRIVE.TRANS64.RED.A0TR RZ, [UR7+0x60], R18 ;  /* 0x00006012ffffc9a7 */ /* 0x0003e40008300407 */
[----:B-1----:R-:W-:Y:S01]  /*4ca0*/  @!P1 ISETP.NE.AND P2, PT, R3, 0x1, PT ;  /* 0x000000010300980c */ /* 0x002fe20003f45270 */
[C---:B--2---:R-:W-:Y:S01]  /*4cb0*/  @!P1 IMAD.HI.U32 R14, R13.reuse, R14, RZ ;  /* 0x0000000e0d0e9227 */ /* 0x044fe200078e00ff */
[----:B----4-:R-:W-:Y:S03]  /*4cc0*/  @!P1 ISETP.NE.AND P0, PT, R10, 0x1, PT ;  /* 0x000000010a00980c */ /* 0x010fe60003f05270 */
[C---:B------:R-:W-:Y:S01]  /*4cd0*/  @!P1 IMAD.HI.U32 R11, R8.reuse, R11, RZ ;  /* 0x0000000b080b9227 */ /* 0x040fe200078e00ff */
[----:B------:R-:W-:Y:S04]  /*4ce0*/  @!P1 SHF.R.U32.HI R14, RZ, R15, R14 ;  /* 0x0000000fff0e9219 */ /* 0x000fe8000001160e */
[----:B-----5:R-:W-:Y:S01]  /*4cf0*/  @!P1 SHF.R.U32.HI R9, RZ, R0, R11 ;  /* 0x00000000ff099219 */ /* 0x020fe2000001160b */
[----:B------:R-:W-:Y:S01]  /*4d00*/  SYNCS.ARRIVE.TRANS64.RED.A1T0 RZ, [UR8], RZ ;  /* 0x000000ffffff79a7 */ /* 0x000fe20008100408 */
[----:B------:R-:W-:Y:S02]  /*4d10*/  @!P1 SEL R14, R13, R14, !P2 ;  /* 0x0000000e0d0e9207 */ /* 0x000fe40005000000 */
[----:B------:R-:W-:Y:S01]  /*4d20*/  @!P1 SEL R9, R8, R9, !P0 ;  /* 0x0000000908099207 */ /* 0x000fe20004000000 */
[----:B------:R-:W1:Y:S04]  /*4d30*/  SYNCS.PHASECHK.TRANS64.TRYWAIT P5, [UR7+0x88], R12 ;  /* 0x0000880cff0075a7 */ /* 0x000e6800080a1107 */
[----:B------:R-:W-:Y:S02]  /*4d40*/  @!P1 IMAD.IADD R0, R9, 0x1, -R14 ;  /* 0x0000000109009824 */ /* 0x000fe400078e0a0e */
[----:B------:R-:W-:Y:S02]  /*4d50*/  @!P1 IMAD.IADD R9, R14, 0x1, -R9 ;  /* 0x000000010e099824 */ /* 0x000fe400078e0a09 */
[----:B------:R-:W-:Y:S02]  /*4d60*/  @!P1 IMAD R13, R0, R3, R13 ;  /* 0x00000003000d9224 */ /* 0x000fe400078e020d */
[----:B------:R-:W-:Y:S01]  /*4d70*/  @!P1 IMAD R8, R9, R10, R8 ;  /* 0x0000000a09089224 */ /* 0x000fe200078e0208 */
[----:B-1----:R-:W-:Y:S06]  /*4d80*/  @!P5 BRA `(.L_x_94) ;  /* 0x0000009400a8d947 */ /* 0x002fec0003800000 */
.L_x_361:
[----:B-1----:R-:W-:Y:S01]  /*4d90*/  @!P4 IADD3 R3, P0, PT, R32, 0x580, RZ ;  /* 0x000005802003c810 */ /* 0x002fe20007f1e0ff */
[----:B------:R-:W-:Y:S01]  /*4da0*/  VOTEU.ALL UP1, P4 ;  /* 0x0000000000ff7886 */ /* 0x000fe20002020000 */
[----:B------:R-:W-:Y:S01]  /*4db0*/  UMOV UR18, 0x0 ;  /* 0x0000000000127882 */ /* 0x000fe20000000000 */
[----:B------:R-:W-:Y:S01]  /*4dc0*/  UMOV UR19, 0x10000000 ;  /* 0x1000000000137882 */ /* 0x000fe20000000000 */
[----:B------:R-:W-:Y:S01]  /*4dd0*/  @!P4 R2UR UR9, R3 ;  /* 0x000000000309c2ca */ /* 0x000fe200000e0000 */
[----:B------:R-:W-:Y:S01]  /*4de0*/  @!P4 IMAD.X R0, RZ, RZ, R33, P0 ;  /* 0x000000ffff00c224 */ /* 0x000fe200000e0621 */
[----:B------:R-:W-:Y:S01]  /*4df0*/  @!UP1 UIADD3 UR10, UPT, UPT, UR34, 0xc0, URZ ;  /* 0x000000c0220a9890 */ /* 0x000fe2000fffe0ff */
[----:B------:R-:W-:Y:S01]  /*4e00*/  ISETP.NE.AND P0, PT, R30, 0x2, PT ;  /* 0x000000021e00780c */ /* 0x000fe20003f05270 */
[----:B------:R-:W-:Y:S01]  /*4e10*/  UMOV UR11, UR35 ;  /* 0x00000023000b7c82 */ /* 0x000fe20008000000 */
[----:B------:R-:W-:Y:S01]  /*4e20*/  UMOV UR12, UR36 ;  /* 0x00000024000c7c82 */ /* 0x000fe20008000000 */
[----:B------:R-:W-:Y:S01]  /*4e30*/  @!P4 R2UR UR8, R0 ;  /* 0x000000000008c2ca */ /* 0x000fe200000e0000 */
[----:B------:R-:W-:Y:S01]  /*4e40*/  IMAD.IADD R18, R8, 0x1, R171 ;  /* 0x0000000108127824 */ /* 0x000fe200078e02ab */
[----:B------:R-:W-:Y:S01]  /*4e50*/  @P3 R2UR UR36, R28 ;  /* 0x000000001c2432ca */ /* 0x000fe200000e0000 */
[----:B------:R-:W-:Y:S01]  /*4e60*/  IMAD.IADD R19, R13, 0x1, R204 ;  /* 0x000000010d137824 */ /* 0x000fe200078e02cc */
[----:B------:R-:W-:Y:S02]  /*4e70*/  SEL R0, RZ, 0x1, P0 ;  /* 0x00000001ff007807 */ /* 0x000fe40000000000 */
[----:B------:R-:W-:Y:S01]  /*4e80*/  LOP3.LUT R31, R31, 0x1, RZ, 0x3c, !PT ;  /* 0x000000011f1f7812 */ /* 0x000fe200078e3cff */
[----:B------:R-:W-:Y:S01]  /*4e90*/  IMAD.U32 R10, RZ, RZ, UR9 ;  /* 0x00000009ff0a7e24 */ /* 0x000fe2000f8e00ff */
[----:B------:R-:W-:Y:S01]  /*4ea0*/  @!UP1 UIADD3 UR9, UPT, UPT, UR7, 0x68, URZ ;  /* 0x0000006807099890 */ /* 0x000fe2000fffe0ff */
[----:B------:R-:W-:Y:S02]  /*4eb0*/  LOP3.LUT R29, R29, R0, RZ, 0x3c, !PT ;  /* 0x000000001d1d7212 */ /* 0x000fe400078e3cff */
[----:B------:R-:W-:Y:S02]  /*4ec0*/  SEL R30, R30, RZ, P0 ;  /* 0x000000ff1e1e7207 */ /* 0x000fe40000000000 */
[----:B------:R-:W-:Y:S01]  /*4ed0*/  IMAD.U32 R11, RZ, RZ, UR8 ;  /* 0x00000008ff0b7e24 */ /* 0x000fe2000f8e00ff */
[----:B------:R-:W-:Y:S01]  /*4ee0*/  @!P4 R2UR UR14, R10 ;  /* 0x000000000a0ec2ca */ /* 0x000fe200000e0000 */
[----:B------:R-:W-:Y:S01]  /*4ef0*/  @!UP1 UIADD3 UR8, UPT, UPT, UR7, 0xc400, URZ ;  /* 0x0000c40007089890 */ /* 0x000fe2000fffe0ff */
[----:B------:R-:W-:Y:S02]  /*4f00*/  VOTEU.ALL UP1, P4 ;  /* 0x0000000000ff7886 */ /* 0x000fe40002020000 */
[----:B------:R-:W-:Y:S11]  /*4f10*/  @!P4 R2UR UR15, R11 ;  /* 0x000000000b0fc2ca */ /* 0x000ff600000e0000 */
[----:B------:R-:W-:Y:S02]  /*4f20*/  @!UPT UIADD3 URZ, UPT, UPT, URZ, URZ, URZ ;  /* 0x000000fffffff290 */ /* 0x000fe4000fffe0ff */
[----:B------:R2:W-:Y:S01]  /*4f30*/  @!UP1 UTMALDG.3D [UR8], [UR14], desc[UR18] ;  /* 0x000012080e0095b4 */ /* 0x0005e20008011000 */
[----:B------:R2:W-:Y:S01]  /*4f40*/  @!P4 SYNCS.ARRIVE.TRANS64.RED.A0TR RZ, [UR7+0x68], R27 ;  /* 0x0000681bffffc9a7 */ /* 0x0005e20008300407 */
[----:B------:R-:W-:Y:S01]  /*4f50*/  UPLOP3.LUT UP1, UPT, UPT, UPT, UPT, 0x80, 0x8 ;  /* 0x000000000008789c */ /* 0x000fe20003f2f070 */
[----:B------:R-:W-:Y:S01]  /*4f60*/  SYNCS.ARRIVE.TRANS64.RED.A1T0 RZ, [UR13], RZ ;  /* 0x000000ffffff79a7 */ /* 0x000fe2000810040d */
[----:B------:R-:W-:Y:S09]  /*4f70*/  @P3 BRA `(.L_x_95) ;  /* 0xfffffff000943947 */ /* 0x000ff2000383ffff */
[----:B------:R-:W-:-:S04]  /*4f80*/  SHF.L.U32 R3, R31, 0x1f, RZ ;  /* 0x0000001f1f037819 */ /* 0x000fc800000006ff */
[----:B------:R-:W1:Y:S02]  /*4f90*/  SYNCS.PHASECHK.TRANS64.TRYWAIT P0, [UR7+0x70], R3 ;  /* 0x00007003ff0075a7 */ /* 0x000e640008001107 */
[----:B-1----:R-:W-:Y:S05]  /*4fa0*/  @!P0 BRA `(.L_x_96) ;  /* 0x0000009400388947 */ /* 0x002fea0003800000 */
.L_x_363:
[----:B------:R-:W4:Y:S02]  /*4fb0*/  SYNCS.PHASECHK.TRANS64.TRYWAIT P0, [UR7+0x78], R3 ;  /* 0x00007803ff0075a7 */ /* 0x000f240008001107 */
[----:B----4-:R-:W-:Y:S05]  /*4fc0*/  @!P0 BRA `(.L_x_97) ;  /* 0x0000009400488947 */ /* 0x010fea0003800000 */
.L_x_365:
[----:B------:R-:W4:Y:S02]  /*4fd0*/  SYNCS.PHASECHK.TRANS64.TRYWAIT P0, [UR7+0x80], R3 ;  /* 0x00008003ff0075a7 */ /* 0x000f240008001107 */
[----:B----4-:R-:W-:Y:S05]  /*4fe0*/  @!P0 BRA `(.L_x_98) ;  /* 0x0000009400588947 */ /* 0x010fea0003800000 */
.L_x_367:
[----:B-1----:R-:W-:-:S07]  /*4ff0*/  MOV R0, UR7 ;  /* 0x0000000700007c02 */ /* 0x002fce0008000f00 */
.L_x_99:
[----:B-1----:R-:W-:-:S04]  /*5000*/  SHF.L.U32 R3, R31, 0x1f, RZ ;  /* 0x0000001f1f037819 */ /* 0x002fc800000006ff */
[----:B------:R1:W4:Y:S03]  /*5010*/  SYNCS.PHASECHK.TRANS64.TRYWAIT P0, [R0+URZ+0x88], R3 ;  /* 0x00008803000075a7 */ /* 0x00032600080011ff */
[----:B----4-:R-:W-:Y:S05]  /*5020*/  @!P0 NANOSLEEP.SYNCS 0x989680 ;  /* 0x009896800000895d */ /* 0x010fea0003900000 */
[----:B------:R-:W4:Y:S02]  /*5030*/  @!P0 SYNCS.PHASECHK.TRANS64 P0, [R0+URZ+0x88], R3 ;  /* 0x00008803000085a7 */ /* 0x000f2400080010ff */
[----:B--2-4-:R-:W-:Y:S05]  /*5040*/  @P0 EXIT ;  /* 0x000000000000094d */ /* 0x014fea0003800000 */
[----:B------:R-:W-:Y:S05]  /*5050*/  BRA `(.L_x_99) ;  /* 0xfffffffc00e87947 */ /* 0x000fea000383ffff */
.L_x_84:
[----:B------:R-:W-:-:S06]  /*5060*/  UISETP.GE.AND UP1, UPT, UR10, 0x4, UPT ;  /* 0x000000040a00788c */ /* 0x000fcc000bf26270 */
[----:B------:R-:W-:-:S13]  /*5070*/  PLOP3.LUT P0, PT, PT, PT, UP1, 0x80, 0x8 ;  /* 0x000000000008781c */ /* 0x000fda0003f0f018 */
[----:B------:R-:W-:Y:S05]  /*5080*/  @!P0 EXIT ;  /* 0x000000000000894d */ /* 0x000fea0003800000 */
[----:B------:R-:W-:Y:S01]  /*5090*/  BAR.SYNC.DEFER_BLOCKING 0x6, 0xa0 ;  /* 0x0182800000007b1d */ /* 0x000fe20000010000 */
[C---:B------:R-:W-:Y:S01]  /*50a0*/  IMAD.SHL.U32 R0, R227.reuse, 0x40, RZ ;  /* 0x00000040e3007824 */ /* 0x040fe200078e00ff */
[C---:B------:R-:W-:Y:S01]  /*50b0*/  LOP3.LUT R226, R227.reuse, 0x1, RZ, 0xc0, !PT ;  /* 0x00000001e3e27812 */ /* 0x040fe200078ec0ff */
[C---:B------:R-:W-:Y:S01]  /*50c0*/  IMAD.SHL.U32 R225, R227.reuse, 0x8, RZ ;  /* 0x00000008e3e17824 */ /* 0x040fe200078e00ff */
[----:B------:R-:W-:Y:S01]  /*50d0*/  CS2R R220, SRZ ;  /* 0x0000000000dc7805 */ /* 0x000fe2000001ff00 */
[C---:B------:R-:W-:Y:S01]  /*50e0*/  IMAD.U32 R74, R227.reuse, 0x10000, RZ ;  /* 0x00010000e34a7824 */ /* 0x040fe200078e00ff */
[----:B------:R-:W-:Y:S02]  /*50f0*/  UMOV UR41, 0x400 ;  /* 0x0000040000297882 */ /* 0x000fe40000000000 */
[----:B------:R-:W1:Y:S01]  /*5100*/  LDC R213, c[0x0][0x370] ;  /* 0x0000dc00ffd57b82 */ /* 0x000e620000000800 */
[----:B------:R-:W-:Y:S01]  /*5110*/  ULEA UR41, UR37, UR41, 0x18 ;  /* 0x0000002925297291 */ /* 0x000fe2000f8ec0ff */
[----:B------:R-:W-:Y:S01]  /*5120*/  LOP3.LUT R2, R0, 0x1c0, RZ, 0xc0, !PT ;  /* 0x000001c000027812 */ /* 0x000fe200078ec0ff */
[----:B------:R-:W-:Y:S01]  /*5130*/  IMAD.MOV.U32 R224, RZ, RZ, 0x2 ;  /* 0x00000002ffe07424 */ /* 0x000fe200078e00ff */
[----:B------:R-:W-:Y:S01]  /*5140*/  ISETP.NE.U32.AND P0, PT, R226, 0x1, PT ;  /* 0x00000001e200780c */ /* 0x000fe20003f05070 */
[----:B------:R-:W-:Y:S01]  /*5150*/  IMAD.MOV.U32 R223, RZ, RZ, 0x4 ;  /* 0x00000004ffdf7424 */ /* 0x000fe200078e00ff */
[----:B------:R-:W-:Y:S01]  /*5160*/  LOP3.LUT R225, R2, 0x38, R225, 0xf8, !PT ;  /* 0x0000003802e17812 */ /* 0x000fe200078ef8e1 */
[----:B------:R-:W-:Y:S01]  /*5170*/  IMAD.MOV.U32 R73, RZ, RZ, RZ ;  /* 0x000000ffff497224 */ /* 0x000fe200078e00ff */
[----:B------:R-:W2:Y:S01]  /*5180*/  LDC R210, c[0x0][0x374] ;  /* 0x0000dd00ffd27b82 */ /* 0x000ea20000000800 */
[----:B------:R-:W-:Y:S01]  /*5190*/  LOP3.LUT R74, R74, 0x600000, RZ, 0xc0, !PT ;  /* 0x006000004a4a7812 */ /* 0x000fe200078ec0ff */
[----:B------:R-:W-:Y:S01]  /*51a0*/  IMAD.MOV.U32 R222, RZ, RZ, RZ ;  /* 0x000000ffffde7224 */ /* 0x000fe200078e00ff */
[----:B------:R-:W-:Y:S01]  /*51b0*/  R2P PR, R227, 0x6 ;  /* 0x00000006e3007804 */ /* 0x000fe20000000000 */
[----:B------:R-:W-:Y:S01]  /*51c0*/  IMAD.MOV.U32 R208, RZ, RZ, RZ ;  /* 0x000000ffffd07224 */ /* 0x000fe200078e00ff */
[----:B------:R-:W-:Y:S01]  /*51d0*/  LOP3.LUT R225, R225, 0x1e00, R0, 0xf8, !PT ;  /* 0x00001e00e1e17812 */ /* 0x000fe200078ef800 */
[----:B------:R-:W3:Y:S01]  /*51e0*/  LDCU.64 UR46, c[0x0][0x348] ;  /* 0x00006900ff2e77ac */ /* 0x000ee20008000a00 */
[----:B------:R-:W-:Y:S01]  /*51f0*/  P2R R0, PR, RZ, 0x1 ;  /* 0x00000001ff007803 */ /* 0x000fe20000000000 */
[----:B------:R-:W4:Y:S01]  /*5200*/  LDS R3, [UR41+0x130] ;  /* 0x00013029ff037984 */ /* 0x000f220008000800 */
[----:B------:R-:W-:Y:S01]  /*5210*/  LOP3.LUT R227, R227, 0x60, RZ, 0xc0, !PT ;  /* 0x00000060e3e37812 */ /* 0x000fe200078ec0ff */
[----:B------:R-:W-:Y:S01]  /*5220*/  UMOV UR44, 0x1 ;  /* 0x00000001002c7882 */ /* 0x000fe20000000000 */
[----:B------:R-:W-:Y:S01]  /*5230*/  SEL R224, R224, 0xfffffffe, !P1 ;  /* 0xfffffffee0e07807 */ /* 0x000fe20004800000 */
[----:B------:R-:W-:Y:S01]  /*5240*/  UIADD3 UR40, UPT, UPT, UR41, 0x400, URZ ;  /* 0x0000040029287890 */ /* 0x000fe2000fffe0ff */
[----:B------:R-:W-:Y:S01]  /*5250*/  SEL R223, R223, 0xfffffffc, !P2 ;  /* 0xfffffffcdfdf7807 */ /* 0x000fe20005000000 */
[----:B------:R-:W-:Y:S01]  /*5260*/  UMOV UR43, URZ ;  /* 0x000000ff002b7c82 */ /* 0x000fe20008000000 */
[----:B------:R-:W-:Y:S01]  /*5270*/  UMOV UR42, URZ ;  /* 0x000000ff002a7c82 */ /* 0x000fe20008000000 */
[----:B-1234-:R-:W-:-:S08]  /*5280*/  IMAD.IADD R74, R3, 0x1, R74 ;  /* 0x00000001034a7824 */ /* 0x01efd000078e024a */
.L_x_319:
[C---:B------:R-:W-:Y:S02]  /*5290*/  LEA R0, R208.reuse, UR41, 0x3 ;  /* 0x00000029d0007c11 */ /* 0x040fe4000f8e18ff */
[----:B------:R-:W-:Y:S02]  /*52a0*/  SHF.L.U32 R3, R221, 0x1f, RZ ;  /* 0x0000001fdd037819 */ /* 0x000fe400000006ff */
[----:B------:R-:W-:Y:S02]  /*52b0*/  LEA R8, R208, UR41, 0x4 ;  /* 0x00000029d0087c11 */ /* 0x000fe4000f8e20ff */
[----:B------:R-:W1:Y:S02]  /*52c0*/  SYNCS.PHASECHK.TRANS64.TRYWAIT P0, [R0+URZ+0xa0], R3 ;  /* 0x0000a003000075a7 */ /* 0x000e6400080011ff */
[----:B-1----:R-:W-:Y:S05]  /*52d0*/  @!P0 BRA `(.L_x_100) ;  /* 0x0000009000b48947 */ /* 0x002fea0003800000 */
.L_x_368:
        /* <DEDUP_REMOVED lines=11> */
[----:B--2---:R-:W-:-:S04]  /*5390*/  LOP3.LUT P3, RZ, R10, 0x1, RZ, 0xc0, !PT ;  /* 0x000000010aff7812 */ /* 0x004fc8000786c0ff */
[----:B------:R-:W-:-:S09]  /*53a0*/  P2R R230, PR, RZ, 0x8 ;  /* 0x00000008ffe67803 */ /* 0x000fd20000000000 */
[----:B------:R-:W-:Y:S02]  /*53b0*/  @P3 MOV R217, R8 ;  /* 0x0000000800d93202 */ /* 0x000fe40000000f00 */
[----:B------:R-:W-:Y:S01]  /*53c0*/  @P3 LOP3.LUT R218, R9, 0xffff, RZ, 0xc0, !PT ;  /* 0x0000ffff09da3812 */ /* 0x000fe200078ec0ff */
[----:B-1----:R-:W-:Y:S06]  /*53d0*/  @!P0 BRA `(.L_x_101) ;  /* 0x0000000000b88947 */ /* 0x002fec0003800000 */
[----:B------:R-:W1:Y:S01]  /*53e0*/  LDC.64 R4, c[0x0][0xb18] ;  /* 0x0002c600ff047b82 */ /* 0x000e620000000a00 */
[----:B------:R-:W-:-:S07]  /*53f0*/  ISETP.NE.AND P0, PT, R68, 0x1, PT ;  /* 0x000000014400780c */ /* 0x000fce0003f05270 */
[----:B------:R-:W2:Y:S08]  /*5400*/  LDC.64 R6, c[0x0][0xb10] ;  /* 0x0002c400ff067b82 */ /* 0x000eb00000000a00 */
[----:B------:R-:W3:Y:S08]  /*5410*/  LDC R0, c[0x0][0xb20] ;  /* 0x0002c800ff007b82 */ /* 0x000ef00000000800 */
[----:B------:R-:W4:Y:S01]  /*5420*/  LDC R12, c[0x0][0xb0c] ;  /* 0x0002c300ff0c7b82 */ /* 0x000f220000000800 */
[----:B-1----:R-:W-:Y:S01]  /*5430*/  IMAD.HI.U32 R13, R210, R5, RZ ;  /* 0x00000005d20d7227 */ /* 0x002fe200078e00ff */
[----:B------:R-:W-:-:S03]  /*5440*/  ISETP.NE.AND P1, PT, R4, 0x1, PT ;  /* 0x000000010400780c */ /* 0x000fc60003f25270 */
[----:B------:R-:W-:-:S03]  /*5450*/  IMAD.HI.U32 R5, R218, R5, RZ ;  /* 0x00000005da057227 */ /* 0x000fc600078e00ff */
[----:B------:R-:W1:Y:S01]  /*5460*/  LDC.64 R2, c[0x0][0xb28] ;  /* 0x0002ca00ff027b82 */ /* 0x000e620000000a00 */
[----:B--2---:R-:W-:-:S04]  /*5470*/  IMAD.HI.U32 R14, R213, R6, RZ ;  /* 0x00000006d50e7227 */ /* 0x004fc800078e00ff */
[----:B------:R-:W-:Y:S01]  /*5480*/  IMAD.HI.U32 R16, R217, R6, RZ ;  /* 0x00000006d9107227 */ /* 0x000fe200078e00ff */
[----:B------:R-:W-:Y:S02]  /*5490*/  SHF.R.U32.HI R14, RZ, R7, R14 ;  /* 0x00000007ff0e7219 */ /* 0x000fe4000001160e */
[-C--:B---3--:R-:W-:Y:S02]  /*54a0*/  SHF.R.U32.HI R13, RZ, R0.reuse, R13 ;  /* 0x00000000ff0d7219 */ /* 0x088fe4000001160d */
[----:B------:R-:W-:Y:S02]  /*54b0*/  SHF.R.U32.HI R5, RZ, R0, R5 ;  /* 0x00000000ff057219 */ /* 0x000fe40000011605 */
[----:B------:R-:W-:Y:S02]  /*54c0*/  SEL R13, R210, R13, !P1 ;  /* 0x0000000dd20d7207 */ /* 0x000fe40004800000 */
[----:B------:R-:W-:Y:S02]  /*54d0*/  SHF.R.U32.HI R16, RZ, R7, R16 ;  /* 0x00000007ff107219 */ /* 0x000fe40000011610 */
[----:B----4-:R-:W-:-:S02]  /*54e0*/  ISETP.NE.AND P2, PT, R12, 0x1, PT ;  /* 0x000000010c00780c */ /* 0x010fc40003f45270 */
[----:B------:R-:W-:Y:S02]  /*54f0*/  SEL R5, R218, R5, !P1 ;  /* 0x00000005da057207 */ /* 0x000fe40004800000 */
[----:B------:R-:W-:Y:S02]  /*5500*/  SEL R15, R213, R14, !P2 ;  /* 0x0000000ed50f7207 */ /* 0x000fe40005000000 */
[----:B------:R-:W-:Y:S01]  /*5510*/  SEL R7, R217, R16, !P2 ;  /* 0x00000010d9077207 */ /* 0x000fe20005000000 */
[----:B-1----:R-:W-:-:S04]  /*5520*/  IMAD.HI.U32 R14, R13, R2, RZ ;  /* 0x000000020d0e7227 */ /* 0x002fc800078e00ff */
[----:B------:R-:W-:Y:S01]  /*5530*/  IMAD.HI.U32 R6, R15, R2, RZ ;  /* 0x000000020f067227 */ /* 0x000fe200078e00ff */
[----:B------:R-:W-:-:S04]  /*5540*/  @P0 SHF.R.U32.HI R13, RZ, R3, R14 ;  /* 0x00000003ff0d0219 */ /* 0x000fc8000001160e */
[----:B------:R-:W-:Y:S01]  /*5550*/  @P0 SHF.R.U32.HI R15, RZ, R3, R6 ;  /* 0x00000003ff0f0219 */ /* 0x000fe20000011606 */
[----:B------:R-:W-:-:S04]  /*5560*/  IMAD R13, R68, R13, RZ ;  /* 0x0000000d440d7224 */ /* 0x000fc800078e02ff */
[----:B------:R-:W-:Y:S01]  /*5570*/  IMAD R0, R68, R15, RZ ;  /* 0x0000000f44007224 */ /* 0x000fe200078e02ff */
[C---:B------:R-:W-:Y:S02]  /*5580*/  ISETP.GE.AND P1, PT, R5.reuse, R13, PT ;  /* 0x0000000d0500720c */ /* 0x040fe40003f26270 */
[----:B------:R-:W-:Y:S02]  /*5590*/  IADD3 R13, PT, PT, -R5, RZ, RZ ;  /* 0x000000ff050d7210 */ /* 0x000fe40007ffe1ff */
[----:B------:R-:W-:Y:S01]  /*55a0*/  ISETP.GE.OR P1, PT, R7, R0, P1 ;  /* 0x000000000700720c */ /* 0x000fe20000f26670 */
[----:B------:R-:W-:-:S04]  /*55b0*/  IMAD.HI.U32 R0, R5, R2, RZ ;  /* 0x0000000205007227 */ /* 0x000fc800078e00ff */
[----:B------:R-:W-:Y:S01]  /*55c0*/  IMAD R13, R4, R13, R218 ;  /* 0x0000000d040d7224 */ /* 0x000fe200078e02da */
        /* <DEDUP_REMOVED lines=15> */
.L_x_101:
[----:B------:R-:W1:Y:S02]  /*56c0*/  LDCU UR4, c[0x0][0xb30] ;  /* 0x00016600ff0477ac */ /* 0x000e640008000800 */
[----:B-1----:R-:W-:-:S09]  /*56d0*/  UISETP.NE.AND UP0, UPT, UR4, 0x1, UPT ;  /* 0x000000010400788c */ /* 0x002fd2000bf05270 */
[----:B------:R-:W-:Y:S05]  /*56e0*/  BRA.U UP0, `(.L_x_102) ;  /* 0x0000000100407547 */ /* 0x000fea000b800000 */
[----:B------:R-:W1:Y:S08]  /*56f0*/  LDC.64 R2, c[0x0][0xb18] ;  /* 0x0002c600ff027b82 */ /* 0x000e700000000a00 */
[----:B------:R-:W2:Y:S08]  /*5700*/  LDC.64 R4, c[0x0][0xb10] ;  /* 0x0002c400ff047b82 */ /* 0x000eb00000000a00 */
[----:B------:R-:W3:Y:S08]  /*5710*/  LDC R0, c[0x0][0xb20] ;  /* 0x0002c800ff007b82 */ /* 0x000ef00000000800 */
[----:B------:R-:W4:Y:S01]  /*5720*/  LDC R6, c[0x0][0xb0c] ;  /* 0x0002c300ff067b82 */ /* 0x000f220000000800 */
[----:B-1----:R-:W-:Y:S01]  /*5730*/  IMAD.HI.U32 R3, R218, R3, RZ ;  /* 0x00000003da037227 */ /* 0x002fe200078e00ff */
[----:B------:R-:W-:-:S03]  /*5740*/  ISETP.NE.AND P0, PT, R2, 0x1, PT ;  /* 0x000000010200780c */ /* 0x000fc60003f05270 */
[----:B--2---:R-:W-:-:S05]  /*5750*/  IMAD.HI.U32 R4, R217, R4, RZ ;  /* 0x00000004d9047227 */ /* 0x004fca00078e00ff */
[----:B------:R-:W-:Y:S02]  /*5760*/  SHF.R.U32.HI R4, RZ, R5, R4 ;  /* 0x00000005ff047219 */ /* 0x000fe40000011604 */
        /* <DEDUP_REMOVED lines=8> */
.L_x_102:
[----:B------:R-:W-:Y:S01]  /*57f0*/  ULOP3.LUT UP0, URZ, UR40, 0x3f0, URZ, 0xc0, !UPT ;  /* 0x000003f028ff7892 */ /* 0x000fe2000f80c0ff */
[----:B------:R-:W-:Y:S02]  /*5800*/  IADD3 R208, PT, PT, R208, 0x1, RZ ;  /* 0x00000001d0d07810 */ /* 0x000fe40007ffe0ff */
[----:B------:R-:W-:-:S06]  /*5810*/  @P3 SHF.R.U32.HI R219, RZ, 0x10, R9 ;  /* 0x00000010ffdb3819 */ /* 0x000fcc0000011609 */
[----:B------:R-:W-:Y:S05]  /*5820*/  BRA.U !UP0, `(.L_x_103) ;  /* 0x00000001087c7547 */ /* 0x000fea000b800000 */
[----:B------:R-:W-:Y:S01]  /*5830*/  MOV R2, 0x0 ;  /* 0x0000000000027802 */ /* 0x000fe20000000f00 */
[----:B------:R-:W1:Y:S01]  /*5840*/  LDCU.64 UR8, c[0x4][0x80] ;  /* 0x01001000ff0877ac */ /* 0x000e620008000a00 */
[----:B------:R-:W-:Y:S02]  /*5850*/  HFMA2 R12, -RZ, RZ, 0, 5.9604644775390625e-08 ;  /* 0x00000001ff0c7431 */ /* 0x000fe400000001ff */
[----:B------:R-:W-:Y:S01]  /*5860*/  IMAD.MOV.U32 R8, RZ, RZ, 0x70 ;  /* 0x00000070ff087424 */ /* 0x000fe200078e00ff */
[----:B------:R2:W3:Y:S01]  /*5870*/  LDC.64 R14, c[0x4][R2] ;  /* 0x01000000020e7b82 */ /* 0x0004e20000000a00 */
[----:B------:R-:W4:Y:S01]  /*5880*/  LDCU.64 UR6, c[0x4][0x88] ;  /* 0x01001100ff0677ac */ /* 0x000f220008000a00 */
[----:B------:R-:W-:Y:S01]  /*5890*/  IMAD.MOV.U32 R13, RZ, RZ, RZ ;  /* 0x000000ffff0d7224 */ /* 0x000fe200078e00ff */
[----:B------:R-:W2:Y:S01]  /*58a0*/  LDCU.64 UR4, c[0x4][0x8] ;  /* 0x01000100ff0477ac */ /* 0x000ea20008000a00 */
[----:B-1----:R-:W-:Y:S01]  /*58b0*/  IMAD.U32 R4, RZ, RZ, UR8 ;  /* 0x00000008ff047e24 */ /* 0x002fe2000f8e00ff */
[----:B------:R-:W-:Y:S01]  /*58c0*/  MOV R5, UR9 ;  /* 0x0000000900057c02 */ /* 0x000fe20008000f00 */
[----:B----4-:R-:W-:Y:S01]  /*58d0*/  IMAD.U32 R6, RZ, RZ, UR6 ;  /* 0x00000006ff067e24 */ /* 0x010fe2000f8e00ff */
[----:B------:R-:W-:Y:S01]  /*58e0*/  MOV R7, UR7 ;  /* 0x0000000700077c02 */ /* 0x000fe20008000f00 */
[----:B--2---:R-:W-:Y:S01]  /*58f0*/  IMAD.U32 R10, RZ, RZ, UR4 ;  /* 0x00000004ff0a7e24 */ /* 0x004fe2000f8e00ff */
[----:B------:R-:W-:-:S02]  /*5900*/  MOV R11, UR5 ;  /* 0x00000005000b7c02 */ /* 0x000fc40008000f00 */
[----:B------:R-:W-:-:S07]  /*5910*/  LEPC R20, `(.L_x_104) ;  /* 0x000000001014794e */ /* 0x000fce0000000000 */
[----:B---3-5:R-:W-:Y:S05]  /*5920*/  CALL.ABS.NOINC R14 ;  /* 0x000000000e007343 */ /* 0x028fea0003c00000 */
.L_x_104:
[----:B------:R-:W1:Y:S01]  /*5930*/  LDC.64 R2, c[0x4][R2] ;  /* 0x0100000002027b82 */ /* 0x000e620000000a00 */
[----:B------:R-:W2:Y:S01]  /*5940*/  LDCU.64 UR8, c[0x4][0x80] ;  /* 0x01001000ff0877ac */ /* 0x000ea20008000a00 */
[----:B------:R-:W-:Y:S02]  /*5950*/  HFMA2 R12, -RZ, RZ, 0, 5.9604644775390625e-08 ;  /* 0x00000001ff0c7431 */ /* 0x000fe400000001ff */
[----:B------:R-:W-:Y:S01]  /*5960*/  IMAD.MOV.U32 R8, RZ, RZ, 0x70 ;  /* 0x00000070ff087424 */ /* 0x000fe200078e00ff */
[----:B------:R-:W3:Y:S01]  /*5970*/  LDCU.64 UR6, c[0x4][0x88] ;  /* 0x01001100ff0677ac */ /* 0x000ee20008000a00 */
[----:B------:R-:W-:Y:S01]  /*5980*/  IMAD.MOV.U32 R13, RZ, RZ, RZ ;  /* 0x000000ffff0d7224 */ /* 0x000fe200078e00ff */
[----:B------:R-:W4:Y:S01]  /*5990*/  LDCU.64 UR4, c[0x4][0x8] ;  /* 0x01000100ff0477ac */ /* 0x000f220008000a00 */
[----:B--2---:R-:W-:Y:S02]  /*59a0*/  MOV R4, UR8 ;  /* 0x0000000800047c02 */ /* 0x004fe40008000f00 */
[----:B------:R-:W-:Y:S01]  /*59b0*/  MOV R5, UR9 ;  /* 0x0000000900057c02 */ /* 0x000fe20008000f00 */
[----:B---3--:R-:W-:Y:S01]  /*59c0*/  IMAD.U32 R6, RZ, RZ, UR6 ;  /* 0x00000006ff067e24 */ /* 0x008fe2000f8e00ff */
[----:B------:R-:W-:Y:S01]  /*59d0*/  MOV R7, UR7 ;  /* 0x0000000700077c02 */ /* 0x000fe20008000f00 */
[----:B----4-:R-:W-:Y:S01]  /*59e0*/  IMAD.U32 R10, RZ, RZ, UR4 ;  /* 0x00000004ff0a7e24 */ /* 0x010fe2000f8e00ff */
[----:B------:R-:W-:-:S02]  /*59f0*/  MOV R11, UR5 ;  /* 0x00000005000b7c02 */ /* 0x000fc40008000f00 */
[----:B------:R-:W-:-:S07]  /*5a00*/  LEPC R20, `(.L_x_103) ;  /* 0x000000001014794e */ /* 0x000fce0000000000 */
[----:B-1----:R-:W-:Y:S05]  /*5a10*/  CALL.ABS.NOINC R2 ;  /* 0x0000000002007343 */ /* 0x002fea0003c00000 */
.L_x_103:
[----:B------:R-:W1:Y:S01]  /*5a20*/  LDC.64 R2, c[0x0][0x890] ;  /* 0x00022400ff027b82 */ /* 0x000e620000000a00 */
[----:B------:R-:W-:-:S06]  /*5a30*/  ULOP3.LUT UR4, UR44, 0x1, URZ, 0x3c, !UPT ;  /* 0x000000012c047892 */ /* 0x000fcc000f8e3cff */
[----:B------:R-:W-:Y:S01]  /*5a40*/  IMAD.U32 R216, RZ, RZ, UR4 ;  /* 0x00000004ffd87e24 */ /* 0x000fe2000f8e00ff */
[----:B-1----:R-:W-:-:S04]  /*5a50*/  ISETP.NE.U32.AND P3, PT, R2, RZ, PT ;  /* 0x000000ff0200720c */ /* 0x002fc80003f65070 */
[----:B------:R-:W-:-:S13]  /*5a60*/  ISETP.NE.AND.EX P3, PT, R3, RZ, PT, P3 ;  /* 0x000000ff0300720c */ /* 0x000fda0003f65330 */
[----:B------:R-:W-:Y:S05]  /*5a70*/  @!P3 BRA `(.L_x_105) ;  /* 0x000000000034b947 */ /* 0x000fea0003800000 */
[----:B------:R-:W1:Y:S02]  /*5a80*/  LDCU.64 UR4, c[0x0][0x888] ;  /* 0x00011100ff0477ac */ /* 0x000e640008000a00 */
[----:B-1----:R-:W-:-:S04]  /*5a90*/  UISETP.NE.U32.AND UP0, UPT, UR4, URZ, UPT ;  /* 0x000000ff0400728c */ /* 0x002fc8000bf05070 */
[----:B------:R-:W-:-:S09]  /*5aa0*/  UISETP.NE.AND.EX UP0, UPT, UR5, URZ, UPT, UP0 ;  /* 0x000000ff0500728c */ /* 0x000fd2000bf05300 */
[----:B------:R-:W-:Y:S05]  /*5ab0*/  BRA.U !UP0, `(.L_x_106) ;  /* 0x0000000108187547 */ /* 0x000fea000b800000 */
[----:B------:R-:W1:Y:S01]  /*5ac0*/  LDC.64 R4, c[0x0][0x888] ;  /* 0x00022200ff047b82 */ /* 0x000e620000000a00 */
[----:B------:R-:W-:-:S04]  /*5ad0*/  IMAD R0, R2, UR36, RZ ;  /* 0x0000002402007c24 */ /* 0x000fc8000f8e02ff */
[----:B-1----:R-:W-:-:S05]  /*5ae0*/  IMAD.WIDE R4, R0, 0x4, R4 ;  /* 0x0000000400047825 */ /* 0x002fca00078e0204 */
[----:B-----5:R1:W5:Y:S01]  /*5af0*/  LDG.E R127, desc[UR38][R4.64] ;  /* 0x00000026047f7981 */ /* 0x020362000c1e1900 */
[----:B------:R-:W-:Y:S01]  /*5b00*/  MOV R205, 0x1 ;  /* 0x0000000100cd7802 */ /* 0x000fe20000000f00 */
[----:B------:R-:W-:Y:S06]  /*5b10*/  BRA `(.L_x_105) ;  /* 0x00000000000c7947 */ /* 0x000fec0003800000 */
.L_x_106:
[----:B------:R-:W1:Y:S01]  /*5b20*/  LDCU UR4, c[0x0][0x880] ;  /* 0x00011000ff0477ac */ /* 0x000e620008000800 */
[----:B------:R-:W-:Y:S01]  /*5b30*/  HFMA2 R205, -RZ, RZ, 0, 5.9604644775390625e-08 ;  /* 0x00000001ffcd7431 */ /* 0x000fe200000001ff */
[----:B-1---5:R-:W-:Y:S02]  /*5b40*/  MOV R127, UR4 ;  /* 0x00000004007f7c02 */ /* 0x022fe40008000f00 */
.L_x_105:
[----:B-1----:R-:W1:Y:S02]  /*5b50*/  LDC.64 R4, c[0x0][0x8b0] ;  /* 0x00022c00ff047b82 */ /* 0x002e640000000a00 */
        /* <DEDUP_REMOVED lines=11> */
[----:B------:R-:W-:Y:S05]  /*5c10*/  BRA `(.L_x_107) ;  /* 0x0000000000087947 */ /* 0x000fea0003800000 */
.L_x_108:
[----:B------:R-:W1:Y:S02]  /*5c20*/  LDCU UR4, c[0x0][0x8a0] ;  /* 0x00011400ff0477ac */ /* 0x000e640008000800 */
[----:B-1---5:R-:W-:Y:S02]  /*5c30*/  MOV R75, UR4 ;  /* 0x00000004004b7c02 */ /* 0x022fe40008000f00 */
.L_x_107:
[----:B------:R-:W-:Y:S01]  /*5c40*/  UISETP.NE.AND UP0, UPT, UR45, URZ, UPT ;  /* 0x000000ff2d00728c */ /* 0x000fe2000bf05270 */
[----:B------:R-:W-:-:S04]  /*5c50*/  PLOP3.LUT P0, PT, PT, PT, PT, 0x8, 0x80 ;  /* 0x000000000080781c */ /* 0x000fc80003f0e170 */
[----:B------:R-:W-:-:S04]  /*5c60*/  P2R R231, PR, RZ, 0x1 ;  /* 0x00000001ffe77803 */ /* 0x000fc80000000000 */
[----:B------:R-:W-:Y:S05]  /*5c70*/  BRA.U !UP0, `(.L_x_109) ;  /* 0x00000001083c7547 */ /* 0x000fea000b800000 */
[----:B------:R-:W-:-:S04]  /*5c80*/  ISETP.NE.U32.AND P0, PT, R2, RZ, PT ;  /* 0x000000ff0200720c */ /* 0x000fc80003f05070 */
[----:B------:R-:W-:-:S13]  /*5c90*/  ISETP.NE.AND.EX P0, PT, R3, RZ, PT, P0 ;  /* 0x000000ff0300720c */ /* 0x000fda0003f05300 */
[----:B-----5:R-:W-:-:S04]  /*5ca0*/  @!P0 FSETP.EQ.AND P1, PT, R127, RZ, PT ;  /* 0x000000ff7f00820b */ /* 0x020fc80003f22000 */
[----:B------:R-:W-:Y:S01]  /*5cb0*/  P2R R231, PR, RZ, 0x2 ;  /* 0x00000002ffe77803 */ /* 0x000fe20000000000 */
[----:B------:R-:W-:Y:S08]  /*5cc0*/  @!P0 BRA `(.L_x_109) ;  /* 0x0000000000288947 */ /* 0x000ff00003800000 */
[----:B------:R-:W2:Y:S01]  /*5cd0*/  LDCU.64 UR4, c[0x0][0x888] ;  /* 0x00011100ff0477ac */ /* 0x000ea20008000a00 */
[----:B------:R-:W-:Y:S02]  /*5ce0*/  LOP3.LUT P1, RZ, R205, 0xff, RZ, 0xc0, !PT ;  /* 0x000000ffcdff7812 */ /* 0x000fe4000782c0ff */
[----:B------:R-:W-:-:S04]  /*5cf0*/  FSETP.NEU.AND P0, PT, R127, RZ, PT ;  /* 0x000000ff7f00720b */ /* 0x000fc80003f0d000 */
[----:B------:R-:W-:Y:S02]  /*5d00*/  SEL R0, RZ, 0xffffffff, P0 ;  /* 0xffffffffff007807 */ /* 0x000fe40000000000 */
[----:B--2---:R-:W-:-:S04]  /*5d10*/  ISETP.NE.U32.AND P2, PT, RZ, UR4, PT ;  /* 0x00000004ff007c0c */ /* 0x004fc8000bf45070 */
[----:B------:R-:W-:-:S04]  /*5d20*/  ISETP.NE.AND.EX P2, PT, RZ, UR5, PT, P2 ;  /* 0x00000005ff007c0c */ /* 0x000fc8000bf45320 */
[----:B------:R-:W-:-:S04]  /*5d30*/  @!P1 SEL R0, RZ, 0xffffffff, P2 ;  /* 0xffffffffff009807 */ /* 0x000fc80001000000 */
[----:B------:R-:W-:-:S04]  /*5d40*/  LOP3.LUT R0, R0, 0x1, RZ, 0xc0, !PT ;  /* 0x0000000100007812 */ /* 0x000fc800078ec0ff */
[----:B------:R-:W-:-:S04]  /*5d50*/  ISETP.EQ.U32.AND P0, PT, R0, 0x1, PT ;  /* 0x000000010000780c */ /* 0x000fc80003f02070 */
[----:B------:R-:W-:-:S09]  /*5d60*/  P2R R231, PR, RZ, 0x1 ;  /* 0x00000001ffe77803 */ /* 0x000fd20000000000 */
.L_x_109:
[----:B------:R-:W-:Y:S01]  /*5d70*/  ISETP.NE.AND P4, PT, R231, RZ, PT ;  /* 0x000000ffe700720c */ /* 0x000fe20003f85270 */
[----:B------:R-:W-:Y:S01]  /*5d80*/  IMAD.MOV.U32 R215, RZ, RZ, 0x1 ;  /* 0x00000001ffd77424 */ /* 0x000fe200078e00ff */
[----:B------:R-:W-:Y:S01]  /*5d90*/  LEA R5, R73, UR41, 0x3 ;  /* 0x0000002949057c11 */ /* 0x000fe2000f8e18ff */
[----:B------:R-:W-:Y:S01]  /*5da0*/  IMAD.SHL.U32 R209, R18, 0x100, RZ ;  /* 0x0000010012d17824 */ /* 0x000fe200078e00ff */
[----:B------:R-:W-:Y:S01]  /*5db0*/  SHF.L.U32 R2, R222, 0x1f, RZ ;  /* 0x0000001fde027819 */ /* 0x000fe200000006ff */
[----:B------:R-:W-:Y:S01]  /*5dc0*/  IMAD.SHL.U32 R207, R19, 0x80, RZ ;  /* 0x0000008013cf7824 */ /* 0x000fe200078e00ff */
[----:B------:R-:W-:Y:S01]  /*5dd0*/  CS2R R202, SRZ ;  /* 0x0000000000ca7805 */ /* 0x000fe2000001ff00 */
[----:B------:R-:W-:Y:S01]  /*5de0*/  IMAD R71, R73, 0x100, R74 ;  /* 0x0000010049477824 */ /* 0x000fe200078e024a */
[----:B------:R-:W-:Y:S01]  /*5df0*/  CS2R R200, SRZ ;  /* 0x0000000000c87805 */ /* 0x000fe2000001ff00 */
[----:B------:R-:W-:Y:S01]  /*5e00*/  IMAD.MOV.U32 R72, RZ, RZ, RZ ;  /* 0x000000ffff487224 */ /* 0x000fe200078e00ff */
[----:B------:R-:W-:Y:S01]  /*5e10*/  CS2R R198, SRZ ;  /* 0x0000000000c67805 */ /* 0x000fe2000001ff00 */
[----:B------:R-:W-:Y:S01]  /*5e20*/  IMAD.U32 R214, RZ, RZ, UR42 ;  /* 0x0000002affd67e24 */ /* 0x000fe2000f8e00ff */
[----:B------:R-:W-:Y:S01]  /*5e30*/  CS2R R196, SRZ ;  /* 0x0000000000c47805 */ /* 0x000fe2000001ff00 */
[----:B------:R-:W-:Y:S01]  /*5e40*/  VOTEU.ALL UP0, P4 ;  /* 0x0000000000ff7886 */ /* 0x000fe20002000000 */
[----:B------:R-:W-:Y:S01]  /*5e50*/  @!P4 SHF.L.U32 R4, R216, 0x1f, RZ ;  /* 0x0000001fd804c819 */ /* 0x000fe200000006ff */
[----:B------:R-:W-:Y:S01]  /*5e60*/  IMAD.U32 R212, RZ, RZ, UR43 ;  /* 0x0000002bffd47e24 */ /* 0x000fe2000f8e00ff */
[----:B------:R-:W-:-:S02]  /*5e70*/  CS2R R194, SRZ ;  /* 0x0000000000c27805 */ /* 0x000fc4000001ff00 */
[----:B------:R-:W-:Y:S01]  /*5e80*/  CS2R R192, SRZ ;  /* 0x0000000000c07805 */ /* 0x000fe2000001ff00 */
[----:B------:R-:W-:Y:S01]  /*5e90*/  @!UP0 ULEA UR4, UR43, UR41, 0x3 ;  /* 0x000000292b048291 */ /* 0x000fe2000f8e18ff */
[----:B------:R-:W-:Y:S02]  /*5ea0*/  CS2R R190, SRZ ;  /* 0x0000000000be7805 */ /* 0x000fe4000001ff00 */
[----:B------:R-:W-:Y:S02]  /*5eb0*/  CS2R R188, SRZ ;  /* 0x0000000000bc7805 */ /* 0x000fe4000001ff00 */
[----:B------:R-:W-:Y:S02]  /*5ec0*/  CS2R R186, SRZ ;  /* 0x0000000000ba7805 */ /* 0x000fe4000001ff00 */
[----:B------:R-:W-:Y:S02]  /*5ed0*/  CS2R R184, SRZ ;  /* 0x0000000000b87805 */ /* 0x000fe4000001ff00 */
[----:B------:R-:W-:-:S02]  /*5ee0*/  CS2R R182, SRZ ;  /* 0x0000000000b67805 */ /* 0x000fc4000001ff00 */
[----:B------:R-:W-:Y:S02]  /*5ef0*/  CS2R R180, SRZ ;  /* 0x0000000000b47805 */ /* 0x000fe4000001ff00 */
[----:B------:R-:W-:Y:S02]  /*5f00*/  CS2R R178, SRZ ;  /* 0x0000000000b27805 */ /* 0x000fe4000001ff00 */
[----:B------:R-:W-:Y:S01]  /*5f10*/  CS2R R176, SRZ ;  /* 0x0000000000b07805 */ /* 0x000fe2000001ff00 */
[----:B------:R-:W2:Y:S01]  /*5f20*/  @!P4 SYNCS.PHASECHK.TRANS64.TRYWAIT P1, [UR4+0x50], R4 ;  /* 0x00005004ff00c5a7 */ /* 0x000ea20008021104 */
[----:B------:R-:W-:Y:S01]  /*5f30*/  CS2R R174, SRZ ;  /* 0x0000000000ae7805 */ /* 0x000fe2000001ff00 */
[----:B------:R-:W3:Y:S01]  /*5f40*/  LDCU.64 UR4, c[0x0][0x888] ;  /* 0x00011100ff0477ac */ /* 0x000ee20008000a00 */
[----:B------:R-:W-:Y:S01]  /*5f50*/  CS2R R172, SRZ ;  /* 0x0000000000ac7805 */ /* 0x000fe2000001ff00 */
[----:B------:R-:W4:Y:S01]  /*5f60*/  SYNCS.PHASECHK.TRANS64.TRYWAIT P0, [R5+URZ+0xc0], R2 ;  /* 0x0000c002050075a7 */ /* 0x000f2200080011ff */
[----:B---3--:R-:W-:-:S04]  /*5f70*/  ISETP.NE.U32.AND P2, PT, RZ, UR4, PT ;  /* 0x00000004ff007c0c */ /* 0x008fc8000bf45070 */
[----:B------:R-:W-:-:S04]  /*5f80*/  ISETP.NE.AND.EX P2, PT, RZ, UR5, PT, P2 ;  /* 0x00000005ff007c0c */ /* 0x000fc8000bf45320 */
[----:B------:R-:W-:Y:S02]  /*5f90*/  SEL R3, RZ, 0xffffffff, P2 ;  /* 0xffffffffff037807 */ /* 0x000fe40001000000 */
[----:B-----5:R-:W-:-:S04]  /*5fa0*/  FSETP.NEU.AND P2, PT, R127, RZ, PT ;  /* 0x000000ff7f00720b */ /* 0x020fc80003f4d000 */
[----:B------:R-:W-:Y:S02]  /*5fb0*/  SEL R0, RZ, 0xffffffff, P2 ;  /* 0xffffffffff007807 */ /* 0x000fe40001000000 */
[----:B------:R-:W-:-:S04]  /*5fc0*/  LOP3.LUT P2, R206, R205, 0xff, RZ, 0xc0, !PT ;  /* 0x000000ffcdce7812 */ /* 0x000fc8000784c0ff */
[----:B------:R-:W-:-:S04]  /*5fd0*/  @P3 SEL R0, R3, R0, !P2 ;  /* 0x0000000003003207 */ /* 0x000fc80005000000 */
[----:B------:R-:W-:-:S04]  /*5fe0*/  LOP3.LUT R0, R0, 0x1, RZ, 0xc0, !PT ;  /* 0x0000000100007812 */ /* 0x000fc800078ec0ff */
[----:B------:R-:W-:-:S04]  /*5ff0*/  ISETP.NE.U32.AND P2, PT, R0, 0x1, PT ;  /* 0x000000010000780c */ /* 0x000fc80003f45070 */
[----:B------:R-:W-:Y:S02]  /*6000*/  P2R R229, PR, RZ, 0x4 ;  /* 0x00000004ffe57803 */ /* 0x000fe40000000000 */
[----:B--2---:R-:W-:Y:S02]  /*6010*/  @!P4 SEL R215, RZ, 0x1, !P1 ;  /* 0x00000001ffd7c807 */ /* 0x004fe40004800000 */
[----:B----4-:R-:W-:-:S07]  /*6020*/  SEL R211, RZ, 0x1, !P0 ;  /* 0x00000001ffd37807 */ /* 0x010fce0004000000 */
.L_x_318:
[----:B------:R-:W-:Y:S01]  /*6030*/  ISETP.NE.AND P0, PT, R231, RZ, PT ;  /* 0x000000ffe700720c */ /* 0x000fe20003f05270 */
[----:B------:R-:W-:Y:S05]  /*6040*/  YIELD ;  /* 0x0000000000007946 */ /* 0x000fea0003800000 */
[----:B------:R-:W-:Y:S07]  /*6050*/  BSSY B1, `(.L_x_110) ;  /* 0x0000027000017945 */ /* 0x000fee0003800000 */
[----:B------:R-:W-:Y:S05]  /*6060*/  @P0 BRA `(.L_x_111) ;  /* 0x0000000000940947 */ /* 0x000fea0003800000 */
[----:B------:R-:W-:Y:S01]  /*6070*/  ISETP.NE.AND P1, PT, R229, RZ, PT ;  /* 0x000000ffe500720c */ /* 0x000fe20003f25270 */
[----:B------:R-:W-:Y:S01]  /*6080*/  BSSY B0, `(.L_x_112) ;  /* 0x0000010000007945 */ /* 0x000fe20003800000 */
[----:B------:R-:W-:Y:S02]  /*6090*/  ISETP.NE.AND P0, PT, R215, RZ, PT ;  /* 0x000000ffd700720c */ /* 0x000fe40003f05270 */
[----:B------:R-:W-:Y:S09]  /*60a0*/  ISETP.NE.U32.AND P2, PT, R226, 0x1, PT ;  /* 0x00000001e200780c */ /* 0x000ff20003f45070 */
[----:B-1----:R-:W-:Y:S02]  /*60b0*/  @P1 IMAD R7, R212, 0x2000, R225 ;  /* 0x00002000d4071824 */ /* 0x002fe400078e02e1 */
[----:B------:R-:W-:Y:S03]  /*60c0*/  @P1 IMAD.MOV.U32 R6, RZ, RZ, 0x10 ;  /* 0x00000010ff061424 */ /* 0x000fe600078e00ff */
[----:B------:R-:W-:Y:S02]  /*60d0*/  @P1 LEA R7, R7, UR41, 0x1 ;  /* 0x0000002907071c11 */ /* 0x000fe4000f8e08ff */
[----:B------:R-:W-:Y:S02]  /*60e0*/  @P1 SEL R6, R6, 0xfffffff0, P2 ;  /* 0xfffffff006061807 */ /* 0x000fe40001000000 */
[----:B------:R-:W-:Y:S01]  /*60f0*/  @P1 LEA R2, R224, R7, 0x4 ;  /* 0x00000007e0021211 */ /* 0x000fe200078e20ff */
[C---:B------:R-:W-:Y:S02]  /*6100*/  @P1 VIADD R0, R7.reuse, 0x400 ;  /* 0x0000040007001836 */ /* 0x040fe40000000000 */
[----:B------:R-:W-:Y:S03]  /*6110*/  @P1 IMAD.IADD R4, R7, 0x1, R6 ;  /* 0x0000000107041824 */ /* 0x000fe600078e0206 */
[----:B------:R-:W-:Y:S01]  /*6120*/  @P1 LEA R5, R223, R0, 0x4 ;  /* 0x00000000df051211 */ /* 0x000fe200078e20ff */
[----:B------:R-:W-:Y:S06]  /*6130*/  @P0 BRA `(.L_x_113) ;  /* 0x0000000000100947 */ /* 0x000fec0003800000 */
[----:B------:R-:W-:Y:S02]  /*6140*/  LEA R3, R212, UR41, 0x3 ;  /* 0x00000029d4037c11 */ /* 0x000fe4000f8e18ff */
[----:B------:R-:W-:Y:S04]  /*6150*/  SHF.L.U32 R0, R216, 0x1f, RZ ;  /* 0x0000001fd8007819 */ /* 0x000fe800000006ff */
[----:B------:R-:W1:Y:S02]  /*6160*/  SYNCS.PHASECHK.TRANS64.TRYWAIT P0, [R3+URZ+0x50], R0 ;  /* 0x00005000030075a7 */ /* 0x000e6400080011ff */
[----:B-1----:R-:W-:Y:S05]  /*6170*/  @!P0 BRA `(.L_x_114) ;  /* 0x0000008400208947 */ /* 0x002fea0003800000 */
.L_x_113:
[----:B------:R-:W-:Y:S05]  /*6180*/  BSYNC B0 ;  /* 0x0000000000007941 */ /* 0x000fea0003800000 */
.L_x_112:
[----:B------:R-:W-:Y:S02]  /*6190*/  ISETP.NE.AND P0, PT, R229, RZ, PT ;  /* 0x000000ffe500720c */ /* 0x000fe40003f05270 */
[----:B------:R-:W-:Y:S11]  /*61a0*/  IADD3 R212, PT, PT, R212, 0x1, RZ ;  /* 0x00000001d4d47810 */ /* 0x000ff60007ffe0ff */
[----:B------:R-:W2:Y:S01]  /*61b0*/  @P0 LDS.128 R176, [R4+0x400] ;  /* 0x0004000004b00984 */ /* 0x000ea20000000c00 */
[----:B-1----:R-:W-:Y:S01]  /*61c0*/  @P0 IMAD R3, R224, 0x10, R5 ;  /* 0x00000010e0030824 */ /* 0x002fe200078e0205 */
[C---:B------:R-:W-:Y:S01]  /*61d0*/  @P0 IADD3 R5, PT, PT, R6.reuse, R5, RZ ;  /* 0x0000000506050210 */ /* 0x040fe20007ffe0ff */
[C---:B------:R-:W-:Y:S01]  /*61e0*/  @P0 IMAD.IADD R0, R6.reuse, 0x1, R2 ;  /* 0x0000000106000824 */ /* 0x040fe200078e0202 */
[----:B------:R1:W3:Y:S01]  /*61f0*/  @P0 LDS.128 R172, [R7+0x400] ;  /* 0x0004000007ac0984 */ /* 0x0002e20000000c00 */
[----:B------:R-:W-:Y:S02]  /*6200*/  @P0 IMAD R8, R223, 0x10, R7 ;  /* 0x00000010df080824 */ /* 0x000fe400078e0207 */
[----:B------:R-:W-:Y:S01]  /*6210*/  @P0 IMAD.IADD R6, R6, 0x1, R3 ;  /* 0x0000000106060824 */ /* 0x000fe200078e0203 */
[----:B------:R4:W2:Y:S04]  /*6220*/  @P0 LDS.128 R180, [R2+0x400] ;  /* 0x0004000002b40984 */ /* 0x0008a80000000c00 */
[----:B------:R4:W2:Y:S04]  /*6230*/  @P0 LDS.128 R184, [R0+0x400] ;  /* 0x0004000000b80984 */ /* 0x0008a80000000c00 */
[----:B------:R4:W2:Y:S04]  /*6240*/  @P0 LDS.128 R188, [R8+0x400] ;  /* 0x0004000008bc0984 */ /* 0x0008a80000000c00 */
[----:B------:R4:W2:Y:S04]  /*6250*/  @P0 LDS.128 R192, [R5] ;  /* 0x0000000005c00984 */ /* 0x0008a80000000c00 */
[----:B------:R4:W2:Y:S04]  /*6260*/  @P0 LDS.128 R196, [R3] ;  /* 0x0000000003c40984 */ /* 0x0008a80000000c00 */
[----:B------:R4:W2:Y:S01]  /*6270*/  @P0 LDS.128 R200, [R6] ;  /* 0x0000000006c80984 */ /* 0x0008a20000000c00 */
[C---:B------:R-:W-:Y:S04]  /*6280*/  ISETP.NE.AND P0, PT, R212.reuse, 0x4, PT ;  /* 0x00000004d400780c */ /* 0x040fe80003f05270 */
[----:B-1----:R-:W-:Y:S02]  /*6290*/  SEL R7, RZ, 0x1, P0 ;  /* 0x00000001ff077807 */ /* 0x002fe40000000000 */
[----:B------:R-:W-:Y:S02]  /*62a0*/  SEL R212, R212, RZ, P0 ;  /* 0x000000ffd4d47207 */ /* 0x000fe40000000000 */
[----:B------:R-:W-:Y:S02]  /*62b0*/  LOP3.LUT R216, R216, R7, RZ, 0x3c, !PT ;  /* 0x00000007d8d87212 */ /* 0x000fe400078e3cff */
.L_x_111:
[----:B------:R-:W-:Y:S05]  /*62c0*/  BSYNC B1 ;  /* 0x0000000000017941 */ /* 0x000fea0003800000 */
.L_x_110:
[C---:B------:R-:W-:Y:S01]  /*62d0*/  LOP3.LUT P1, RZ, R72.reuse, R211, RZ, 0xfc, !PT ;  /* 0x000000d348ff7212 */ /* 0x040fe2000782fcff */
[----:B------:R-:W-:Y:S01]  /*62e0*/  IMAD.SHL.U32 R70, R72, 0x40, RZ ;  /* 0x0000004048467824 */ /* 0x000fe200078e00ff */
[----:B------:R-:W-:Y:S01]  /*62f0*/  LEA R124, R73, UR41, 0x3 ;  /* 0x00000029497c7c11 */ /* 0x000fe2000f8e18ff */
[----:B------:R-:W-:Y:S02]  /*6300*/  BSSY B0, `(.L_x_115) ;  /* 0x0000009000007945 */ /* 0x000fe40003800000 */
[----:B------:R-:W-:Y:S05]  /*6310*/  IMAD.IADD R64, R71, 0x1, R70 ;  /* 0x0000000147407824 */ /* 0x000fea00078e0246 */
[----:B----4-:R-:W-:Y:S04]  /*6320*/  SHF.R.U32.HI R3, RZ, 0x15, R64 ;  /* 0x00000015ff037819 */ /* 0x010fe80000011640 */
[----:B------:R-:W-:Y:S01]  /*6330*/  LOP3.LUT P0, RZ, R3, 0x3, R228, 0x48, !PT ;  /* 0x0000000303ff7812 */ /* 0x000fe200078048e4 */
[----:B------:R-:W-:Y:S01]  /*6340*/  @!UPT UIADD3 URZ, UPT, UPT, URZ, URZ, URZ ;  /* 0x000000fffffff290 */ /* 0x000fe2000fffe0ff */
[----:B------:R-:W-:Y:S11]  /*6350*/  @P1 BRA `(.L_x_116) ;  /* 0x00000000000c1947 */ /* 0x000ff60003800000 */
[----:B------:R-:W-:Y:S04]  /*6360*/  SHF.L.U32 R3, R222, 0x1f, RZ ;  /* 0x0000001fde037819 */ /* 0x000fe800000006ff */
[----:B------:R-:W4:Y:S02]  /*6370*/  SYNCS.PHASECHK.TRANS64.TRYWAIT P1, [R124+URZ+0xc0], R3 ;  /* 0x0000c0037c0075a7 */ /* 0x000f2400080211ff */
[----:B----4-:R-:W-:Y:S05]  /*6380*/  @!P1 BRA `(.L_x_117) ;  /* 0x0000008000b09947 */ /* 0x010fea0003800000 */
.L_x_116:
[----:B------:R-:W-:Y:S05]  /*6390*/  BSYNC B0 ;  /* 0x0000000000007941 */ /* 0x000fea0003800000 */
.L_x_115:
[----:B------:R-:W-:Y:S05]  /*63a0*/  @!P0 BRA `(.L_x_118) ;  /* 0x0000000000408947 */ /* 0x000fea0003800000 */
[----:B------:R-:W5:Y:S01]  /*63b0*/  LDCU.64 UR8, c[0x4][0x70] ;  /* 0x01000e00ff0877ac */ /* 0x000f620008000a00 */
[----:B----4-:R-:W-:Y:S01]  /*63c0*/  MOV R3, 0x0 ;  /* 0x0000000000037802 */ /* 0x010fe20000000f00 */
[----:B------:R-:W-:Y:S02]  /*63d0*/  HFMA2 R12, -RZ, RZ, 0, 5.9604644775390625e-08 ;  /* 0x00000001ff0c7431 */ /* 0x000fe400000001ff */
[----:B------:R-:W-:Y:S02]  /*63e0*/  IMAD.MOV.U32 R8, RZ, RZ, 0x192 ;  /* 0x00000192ff087424 */ /* 0x000fe400078e00ff */
[----:B------:R-:W-:Y:S01]  /*63f0*/  IMAD.MOV.U32 R13, RZ, RZ, RZ ;  /* 0x000000ffff0d7224 */ /* 0x000fe200078e00ff */
[----:B------:R-:W1:Y:S01]  /*6400*/  LDCU.64 UR6, c[0x4][0x78] ;  /* 0x01000f00ff0677ac */ /* 0x000e620008000a00 */
[----:B------:R-:W4:Y:S01]  /*6410*/  LDC.64 R2, c[0x4][R3] ;  /* 0x0100000003027b82 */ /* 0x000f220000000a00 */
[----:B------:R-:W2:Y:S01]  /*6420*/  LDCU.64 UR4, c[0x4][0x10] ;  /* 0x01000200ff0477ac */ /* 0x000ea20008000a00 */
[----:B-----5:R-:W-:Y:S01]  /*6430*/  MOV R5, UR9 ;  /* 0x0000000900057c02 */ /* 0x020fe20008000f00 */
[----:B------:R-:W-:Y:S01]  /*6440*/  IMAD.U32 R4, RZ, RZ, UR8 ;  /* 0x00000008ff047e24 */ /* 0x000fe2000f8e00ff */
[----:B-1----:R-:W-:Y:S01]  /*6450*/  MOV R7, UR7 ;  /* 0x0000000700077c02 */ /* 0x002fe20008000f00 */
[----:B------:R-:W-:Y:S01]  /*6460*/  IMAD.U32 R6, RZ, RZ, UR6 ;  /* 0x00000006ff067e24 */ /* 0x000fe2000f8e00ff */
[----:B--2---:R-:W-:Y:S01]  /*6470*/  MOV R11, UR5 ;  /* 0x00000005000b7c02 */ /* 0x004fe20008000f00 */
[----:B------:R-:W-:Y:S02]  /*6480*/  IMAD.U32 R10, RZ, RZ, UR4 ;  /* 0x00000004ff0a7e24 */ /* 0x000fe4000f8e00ff */
[----:B------:R-:W-:Y:S07]  /*6490*/  LEPC R20, `(.L_x_118) ;  /* 0x000000001014794e */ /* 0x000fee0000000000 */
[----:B---34-:R-:W-:Y:S05]  /*64a0*/  CALL.ABS.NOINC R2 ;  /* 0x0000000002007343 */ /* 0x018fea0003c00000 */
.L_x_118:
[----:B------:R-:W-:Y:S05]  /*64b0*/  WARPSYNC.ALL ;  /* 0x0000000000007948 */ /* 0x000fea0003800000 */
[----:B------:R-:W-:Y:S01]  /*64c0*/  R2UR UR4, R64 ;  /* 0x00000000400472ca */ /* 0x000fe200000e0000 */
[--C-:B---3--:R-:W-:Y:S01]  /*64d0*/  HADD2.F32 R126, -RZ, R172.reuse.H0_H0 ;  /* 0x200000acff7e7230 */ /* 0x108fe20000004100 */
[----:B------:R-:W-:Y:S01]  /*64e0*/  MOV R118, 0x3bbb989d ;  /* 0x3bbb989d00767802 */ /* 0x000fe20000000f00 */
[----:B------:R-:W-:Y:S01]  /*64f0*/  HADD2.F32 R129, -RZ, R172.H1_H1 ;  /* 0x300000acff817230 */ /* 0x000fe20000004100 */
[----:B------:R-:W-:Y:S01]  /*6500*/  ISETP.NE.AND P1, PT, R72, 0x3, PT ;  /* 0x000000034800780c */ /* 0x000fe20003f25270 */
[--C-:B------:R-:W-:Y:S01]  /*6510*/  HADD2.F32 R128, -RZ, R173.reuse.H0_H0 ;  /* 0x200000adff807230 */ /* 0x100fe20000004100 */
[----:B------:R-:W-:Y:S01]  /*6520*/  BSSY.RECONVERGENT B1, `(.L_x_119) ;  /* 0x00002d6000017945 */ /* 0x000fe20003800200 */
[----:B------:R-:W-:Y:S02]  /*6530*/  HADD2.F32 R76, -RZ, R173.H1_H1 ;  /* 0x300000adff4c7230 */ /* 0x000fe40000004100 */
[--C-:B------:R-:W-:Y:S02]  /*6540*/  HADD2.F32 R69, -RZ, R174.reuse.H0_H0 ;  /* 0x200000aeff457230 */ /* 0x100fe40000004100 */
[----:B------:R-:W-:Y:S02]  /*6550*/  HADD2.F32 R78, -RZ, R174.H1_H1 ;  /* 0x300000aeff4e7230 */ /* 0x000fe40000004100 */
[----:B-1----:R-:W1:Y:S01]  /*6560*/  LDTM.x64 R4, tmem[UR4] ;  /* 0x00000004000479ee */ /* 0x002e620008340000 */
[--C-:B--2---:R-:W-:Y:S03]  /*6570*/  HADD2.F32 R77, -RZ, R176.reuse.H0_H0 ;  /* 0x200000b0ff4d7230 */ /* 0x104fe60000004100 */
[----:B------:R-:W-:Y:S01]  /*6580*/  @!P1 NOP ;  /* 0x0000000000009918 */ /* 0x000fe20000000000 */
[----:B----4-:R-:W-:Y:S02]  /*6590*/  @!P1 IADD3 R124, PT, PT, R124, 0xd0, RZ ;  /* 0x000000d07c7c9810 */ /* 0x010fe40007ffe0ff */
[----:B------:R-:W-:Y:S02]  /*65a0*/  @!P1 IADD3 R125, PT, PT, R73, 0x1, RZ ;  /* 0x00000001497d9810 */ /* 0x000fe40007ffe0ff */
[----:B------:R-:W-:Y:S02]  /*65b0*/  @!P1 LOP3.LUT R124, R124, 0xfefffff8, RZ, 0xc0, !PT ;  /* 0xfefffff87c7c9812 */ /* 0x000fe400078ec0ff */
[C---:B------:R-:W-:Y:S02]  /*65c0*/  @!P1 ISETP.NE.AND P0, PT, R125.reuse, 0x2, PT ;  /* 0x000000027d00980c */ /* 0x040fe40003f05270 */
[----:B-1----:R1:W-:Y:S02]  /*65d0*/  @!P1 SYNCS.ARRIVE.TRANS64.RED.A1T0 RZ, [R124+URZ], RZ ;  /* 0x000000ff7cff99a7 */ /* 0x0023e400081004ff */
[----:B------:R-:W-:Y:S01]  /*65e0*/  @!P1 SEL R73, R125, RZ, P0 ;  /* 0x000000ff7d499207 */ /* 0x000fe20000000000 */
[C---:B------:R-:W-:Y:S01]  /*65f0*/  FMUL R0, R75.reuse, R4 ;  /* 0x000000044b007220 */ /* 0x040fe20000400000 */
[C---:B------:R-:W-:Y:S01]  /*6600*/  FMUL R2, R75.reuse, R5 ;  /* 0x000000054b027220 */ /* 0x040fe20000400000 */
[C---:B------:R-:W-:Y:S01]  /*6610*/  FMUL R3, R75.reuse, R6 ;  /* 0x000000064b037220 */ /* 0x040fe20000400000 */
[C---:B------:R-:W-:Y:S01]  /*6620*/  FMUL R7, R75.reuse, R7 ;  /* 0x000000074b077220 */ /* 0x040fe20000400000 */
[----:B------:R-:W-:Y:S01]  /*6630*/  FMUL R4, R75, R8 ;  /* 0x000000084b047220 */ /* 0x000fe20000400000 */
[C---:B------:R-:W-:Y:S01]  /*6640*/  FFMA R0, R127.reuse, R126, R0 ;  /* 0x0000007e7f007223 */ /* 0x040fe20000000000 */
[C---:B------:R-:W-:Y:S01]  /*6650*/  FFMA R2, R127.reuse, R129, R2 ;  /* 0x000000817f027223 */ /* 0x040fe20000000002 */
[C---:B------:R-:W-:Y:S01]  /*6660*/  FFMA R3, R127.reuse, R128, R3 ;  /* 0x000000807f037223 */ /* 0x040fe20000000003 */
[C---:B------:R-:W-:Y:S01]  /*6670*/  FFMA R7, R127.reuse, R76, R7 ;  /* 0x0000004c7f077223 */ /* 0x040fe20000000007 */
[----:B------:R-:W-:Y:S01]  /*6680*/  FFMA R4, R127, R69, R4 ;  /* 0x000000457f047223 */ /* 0x000fe20000000004 */
[C---:B------:R-:W-:Y:S01]  /*6690*/  FMUL R5, R75.reuse, R9 ;  /* 0x000000094b057220 */ /* 0x040fe20000400000 */
[--C-:B------:R-:W-:Y:S02]  /*66a0*/  HADD2.F32 R69, -RZ, R175.reuse.H0_H0 ;  /* 0x200000afff457230 */ /* 0x100fe40000004100 */
[C---:B------:R-:W-:Y:S01]  /*66b0*/  FMUL R6, R75.reuse, R10 ;  /* 0x0000000a4b067220 */ /* 0x040fe20000400000 */
[----:B------:R-:W-:Y:S02]  /*66c0*/  HADD2.F32 R76, -RZ, R175.H1_H1 ;  /* 0x300000afff4c7230 */ /* 0x000fe40000004100 */
[----:B------:R-:W-:Y:S01]  /*66d0*/  FMUL R11, R75, R11 ;  /* 0x0000000b4b0b7220 */ /* 0x000fe20000400000 */
[----:B------:R-:W-:Y:S01]  /*66e0*/  FFMA R5, R127, R78, R5 ;  /* 0x0000004e7f057223 */ /* 0x000fe20000000005 */
[----:B------:R-:W-:Y:S01]  /*66f0*/  FMUL R8, R75, R12 ;  /* 0x0000000c4b087220 */ /* 0x000fe20000400000 */
[----:B------:R-:W-:Y:S02]  /*6700*/  HADD2.F32 R78, -RZ, R176.H1_H1 ;  /* 0x300000b0ff4e7230 */ /* 0x000fe40000004100 */
[----:B------:R-:W-:Y:S01]  /*6710*/  FFMA R6, R127, R69, R6 ;  /* 0x000000457f067223 */ /* 0x000fe20000000006 */
[C---:B------:R-:W-:Y:S01]  /*6720*/  FMUL R9, R75.reuse, R13 ;  /* 0x0000000d4b097220 */ /* 0x040fe20000400000 */
[--C-:B------:R-:W-:Y:S02]  /*6730*/  HADD2.F32 R69, -RZ, R177.reuse.H0_H0 ;  /* 0x200000b1ff457230 */ /* 0x100fe40000004100 */
[----:B------:R-:W-:Y:S01]  /*6740*/  FMUL R10, R75, R14 ;  /* 0x0000000e4b0a7220 */ /* 0x000fe20000400000 */
[C---:B------:R-:W-:Y:S01]  /*6750*/  FFMA R11, R127.reuse, R76, R11 ;  /* 0x0000004c7f0b7223 */ /* 0x040fe2000000000b */
[----:B------:R-:W-:Y:S01]  /*6760*/  FFMA R8, R127, R77, R8 ;  /* 0x0000004d7f087223 */ /* 0x000fe20000000008 */
[----:B------:R-:W-:Y:S02]  /*6770*/  HADD2.F32 R76, -RZ, R177.H1_H1 ;  /* 0x300000b1ff4c7230 */ /* 0x000fe40000004100 */
[----:B------:R-:W-:Y:S01]  /*6780*/  FMUL R15, R75, R15 ;  /* 0x0000000f4b0f7220 */ /* 0x000fe20000400000 */
[----:B------:R-:W-:Y:S01]  /*6790*/  FFMA R9, R127, R78, R9 ;  /* 0x0000004e7f097223 */ /* 0x000fe20000000009 */
[--C-:B------:R-:W-:Y:S02]  /*67a0*/  HADD2.F32 R77, -RZ, R178.reuse.H0_H0 ;  /* 0x200000b2ff4d7230 */ /* 0x100fe40000004100 */
[----:B------:R-:W-:Y:S01]  /*67b0*/  FMUL R12, R75, R16 ;  /* 0x000000104b0c7220 */ /* 0x000fe20000400000 */
[----:B------:R-:W-:Y:S01]  /*67c0*/  FFMA R10, R127, R69, R10 ;  /* 0x000000457f0a7223 */ /* 0x000fe2000000000a */
[----:B------:R-:W-:Y:S02]  /*67d0*/  HADD2.F32 R78, -RZ, R178.H1_H1 ;  /* 0x300000b2ff4e7230 */ /* 0x000fe40000004100 */
[C---:B------:R-:W-:Y:S01]  /*67e0*/  FMUL R13, R75.reuse, R17 ;  /* 0x000000114b0d7220 */ /* 0x040fe20000400000 */
[--C-:B------:R-:W-:Y:S02]  /*67f0*/  HADD2.F32 R69, -RZ, R179.reuse.H0_H0 ;  /* 0x200000b3ff457230 */ /* 0x100fe40000004100 */
[----:B------:R-:W-:Y:S01]  /*6800*/  FMUL R14, R75, R18 ;  /* 0x000000124b0e7220 */ /* 0x000fe20000400000 */
[C---:B------:R-:W-:Y:S01]  /*6810*/  FFMA R15, R127.reuse, R76, R15 ;  /* 0x0000004c7f0f7223 */ /* 0x040fe2000000000f */
[----:B------:R-:W-:Y:S01]  /*6820*/  FFMA R12, R127, R77, R12 ;  /* 0x0000004d7f0c7223 */ /* 0x000fe2000000000c */
[----:B------:R-:W-:Y:S02]  /*6830*/  HADD2.F32 R76, -RZ, R179.H1_H1 ;  /* 0x300000b3ff4c7230 */ /* 0x000fe40000004100 */
[----:B------:R-:W-:Y:S01]  /*6840*/  FMUL R19, R75, R19 ;  /* 0x000000134b137220 */ /* 0x000fe20000400000 */
[C---:B------:R-:W-:Y:S01]  /*6850*/  FFMA R13, R127.reuse, R78, R13 ;  /* 0x0000004e7f0d7223 */ /* 0x040fe2000000000d */
[----:B------:R-:W-:Y:S01]  /*6860*/  FFMA R14, R127, R69, R14 ;  /* 0x000000457f0e7223 */ /* 0x000fe2000000000e */
[--C-:B------:R-:W-:Y:S02]  /*6870*/  HADD2.F32 R69, -RZ, R180.reuse.H0_H0 ;  /* 0x200000b4ff457230 */ /* 0x100fe40000004100 */
[C---:B------:R-:W-:Y:S01]  /*6880*/  FMUL R16, R75.reuse, R20 ;  /* 0x000000144b107220 */ /* 0x040fe20000400000 */
[----:B------:R-:W-:Y:S02]  /*6890*/  HADD2.F32 R78, -RZ, R180.H1_H1 ;  /* 0x300000b4ff4e7230 */ /* 0x000fe40000004100 */
[----:B------:R-:W-:Y:S01]  /*68a0*/  FMUL R17, R75, R21 ;  /* 0x000000154b117220 */ /* 0x000fe20000400000 */
[----:B------:R-:W-:Y:S01]  /*68b0*/  FFMA R19, R127, R76, R19 ;  /* 0x0000004c7f137223 */ /* 0x000fe20000000013 */
[--C-:B------:R-:W-:Y:S02]  /*68c0*/  HADD2.F32 R77, -RZ, R181.reuse.H0_H0 ;  /* 0x200000b5ff4d7230 */ /* 0x100fe40000004100 */
[C---:B------:R-:W-:Y:S01]  /*68d0*/  FMUL R18, R75.reuse, R22 ;  /* 0x000000164b127220 */ /* 0x040fe20000400000 */
[----:B------:R-:W-:Y:S02]  /*68e0*/  HADD2.F32 R76, -RZ, R181.H1_H1 ;  /* 0x300000b5ff4c7230 */ /* 0x000fe40000004100 */
[----:B------:R-:W-:Y:S01]  /*68f0*/  FMUL R23, R75, R23 ;  /* 0x000000174b177220 */ /* 0x000fe20000400000 */
[C---:B------:R-:W-:Y:S01]  /*6900*/  FFMA R16, R127.reuse, R69, R16 ;  /* 0x000000457f107223 */ /* 0x040fe20000000010 */
[----:B------:R-:W-:Y:S01]  /*6910*/  FFMA R17, R127, R78, R17 ;  /* 0x0000004e7f117223 */ /* 0x000fe20000000011 */
[--C-:B------:R-:W-:Y:S02]  /*6920*/  HADD2.F32 R69, -RZ, R182.reuse.H0_H0 ;  /* 0x200000b6ff457230 */ /* 0x100fe40000004100 */
[----:B------:R-:W-:Y:S01]  /*6930*/  FMUL R20, R75, R24 ;  /* 0x000000184b147220 */ /* 0x000fe20000400000 */
[C---:B------:R-:W-:Y:S01]  /*6940*/  FFMA R18, R127.reuse, R77, R18 ;  /* 0x0000004d7f127223 */ /* 0x040fe20000000012 */
[----:B------:R-:W-:Y:S01]  /*6950*/  FFMA R23, R127, R76, R23 ;  /* 0x0000004c7f177223 */ /* 0x000fe20000000017 */
[----:B------:R-:W-:Y:S02]  /*6960*/  HADD2.F32 R76, -RZ, R182.H1_H1 ;  /* 0x300000b6ff4c7230 */ /* 0x000fe40000004100 */
[C---:B------:R-:W-:Y:S01]  /*6970*/  FMUL R21, R75.reuse, R25 ;  /* 0x000000194b157220 */ /* 0x040fe20000400000 */
        /* <DEDUP_REMOVED lines=113> */
[C---:B------:R-:W-:Y:S01]  /*7090*/  FFMA R57, R127.reuse, R78, R57 ;  /* 0x0000004e7f397223 */ /* 0x040fe20000000039 */
[C---:B------:R-:W-:Y:S01]  /*70a0*/  FFMA R58, R127.reuse, R77, R58 ;  /* 0x0000004d7f3a7223 */ /* 0x040fe2000000003a */
[--C-:B------:R-:W-:Y:S02]  /*70b0*/  HADD2.F32 R69, -RZ, R202.reuse.H0_H0 ;  /* 0x200000caff457230 */ /* 0x100fe40000004100 */
[----:B------:R-:W-:Y:S01]  /*70c0*/  FFMA R63, R127, R76, R63 ;  /* 0x0000004c7f3f7223 */ /* 0x000fe2000000003f */
[C---:B------:R-:W-:Y:S01]  /*70d0*/  FMUL R60, R75.reuse, R64 ;  /* 0x000000404b3c7220 */ /* 0x040fe20000400000 */
[----:B------:R-:W-:Y:S02]  /*70e0*/  HADD2.F32 R76, -RZ, R202.H1_H1 ;  /* 0x300000caff4c7230 */ /* 0x000fe40000004100 */
[C---:B------:R-:W-:Y:S01]  /*70f0*/  FMUL R61, R75.reuse, R65 ;  /* 0x000000414b3d7220 */ /* 0x040fe20000400000 */
[--C-:B------:R-:W-:Y:S02]  /*7100*/  HADD2.F32 R77, -RZ, R203.reuse.H0_H0 ;  /* 0x200000cbff4d7230 */ /* 0x100fe40000004100 */
[C---:B------:R-:W-:Y:S01]  /*7110*/  FMUL R62, R75.reuse, R66 ;  /* 0x000000424b3e7220 */ /* 0x040fe20000400000 */
[----:B------:R-:W-:Y:S02]  /*7120*/  HADD2.F32 R78, -RZ, R203.H1_H1 ;  /* 0x300000cbff4e7230 */ /* 0x000fe40000004100 */
[----:B------:R-:W-:Y:S02]  /*7130*/  HFMA2 R64, -RZ, RZ, 3.7421875, 0 ;  /* 0x437c0000ff407431 */ /* 0x000fe400000001ff */
[----:B------:R-:W-:Y:S01]  /*7140*/  FMUL R67, R75, R67 ;  /* 0x000000434b437220 */ /* 0x000fe20000400000 */
[C---:B------:R-:W-:Y:S01]  /*7150*/  FFMA R60, R127.reuse, R69, R60 ;  /* 0x000000457f3c7223 */ /* 0x040fe2000000003c */
[C---:B------:R-:W-:Y:S01]  /*7160*/  FFMA R61, R127.reuse, R76, R61 ;  /* 0x0000004c7f3d7223 */ /* 0x040fe2000000003d */
[C---:B------:R-:W-:Y:S01]  /*7170*/  FFMA R62, R127.reuse, R77, R62 ;  /* 0x0000004d7f3e7223 */ /* 0x040fe2000000003e */
[----:B------:R-:W-:Y:S01]  /*7180*/  FFMA R67, R127, R78, R67 ;  /* 0x0000004e7f437223 */ /* 0x000fe20000000043 */
[----:B------:R-:W-:Y:S04]  /*7190*/  FFMA.SAT R65, R0, -R118, 0.5 ;  /* 0x3f00000000417423 */ /* 0x000fe80000002876 */
[----:B------:R-:W-:Y:S04]  /*71a0*/  FFMA.RM R66, R65, R64, 12582913 ;  /* 0x4b40000141427423 */ /* 0x000fe80000004040 */
[----:B------:R-:W-:Y:S04]  /*71b0*/  FADD R65, R66, -12583039 ;  /* 0xcb40007f42417421 */ /* 0x000fe80000000000 */
[C---:B------:R-:W-:Y:S04]  /*71c0*/  FFMA R65, R0.reuse, -1.4426950216293334961, -R65 ;  /* 0xbfb8aa3b00417823 */ /* 0x040fe80000000841 */
[----:B------:R-:W-:Y:S01]  /*71d0*/  FFMA R65, R0, -1.925963033500011079e-08, R65 ;  /* 0xb2a5706000417823 */ /* 0x000fe20000000041 */
[----:B------:R-:W-:Y:S03]  /*71e0*/  FFMA.SAT R69, R2, -R118, 0.5 ;  /* 0x3f00000002457423 */ /* 0x000fe60000002876 */
[----:B------:R2:W3:Y:S01]  /*71f0*/  MUFU.EX2 R119, R65 ;  /* 0x0000004100777308 */ /* 0x0004e20000000800 */
[----:B------:R-:W-:Y:S04]  /*7200*/  FFMA.RM R76, R69, R64, 12582913 ;  /* 0x4b400001454c7423 */ /* 0x000fe80000004040 */
[C---:B------:R-:W-:Y:S01]  /*7210*/  FADD R69, R76.reuse, -12583039 ;  /* 0xcb40007f4c457421 */ /* 0x040fe20000000000 */
[----:B------:R-:W-:Y:S03]  /*7220*/  SHF.L.U32 R76, R76, 0x17, RZ ;  /* 0x000000174c4c7819 */ /* 0x000fe600000006ff */
[C---:B------:R-:W-:Y:S04]  /*7230*/  FFMA R69, R2.reuse, -1.4426950216293334961, -R69 ;  /* 0xbfb8aa3b02457823 */ /* 0x040fe80000000845 */
[----:B------:R-:W-:Y:S01]  /*7240*/  FFMA R69, R2, -1.925963033500011079e-08, R69 ;  /* 0xb2a5706002457823 */ /* 0x000fe20000000045 */
[----:B------:R-:W-:Y:S04]  /*7250*/  FFMA.SAT R77, R3, -R118, 0.5 ;  /* 0x3f000000034d7423 */ /* 0x000fe80000002876 */
[----:B------:R-:W-:Y:S01]  /*7260*/  FFMA.RM R77, R77, R64, 12582913 ;  /* 0x4b4000014d4d7423 */ /* 0x000fe20000004040 */
[----:B------:R-:W4:Y:S03]  /*7270*/  MUFU.EX2 R69, R69 ;  /* 0x0000004500457308 */ /* 0x000f260000000800 */
[C---:B------:R-:W-:Y:S01]  /*7280*/  FADD R0, R77.reuse, -12583039 ;  /* 0xcb40007f4d007421 */ /* 0x040fe20000000000 */
[----:B------:R-:W-:Y:S03]  /*7290*/  SHF.L.U32 R77, R77, 0x17, RZ ;  /* 0x000000174d4d7819 */ /* 0x000fe600000006ff */
[C---:B------:R-:W-:Y:S04]  /*72a0*/  FFMA R0, R3.reuse, -1.4426950216293334961, -R0 ;  /* 0xbfb8aa3b03007823 */ /* 0x040fe80000000800 */
[----:B------:R-:W-:Y:S01]  /*72b0*/  FFMA R0, R3, -1.925963033500011079e-08, R0 ;  /* 0xb2a5706003007823 */ /* 0x000fe20000000000 */
[----:B------:R-:W-:Y:S03]  /*72c0*/  FFMA.SAT R3, R7, -R118, 0.5 ;  /* 0x3f00000007037423 */ /* 0x000fe60000002876 */
[----:B------:R-:W5:Y:S01]  /*72d0*/  MUFU.EX2 R120, R0 ;  /* 0x0000000000787308 */ /* 0x000f620000000800 */
[----:B------:R-:W-:Y:S04]  /*72e0*/  FFMA.RM R78, R3, R64, 12582913 ;  /* 0x4b400001034e7423 */ /* 0x000fe80000004040 */
[C---:B------:R-:W-:Y:S01]  /*72f0*/  FADD R2, R78.reuse, -12583039 ;  /* 0xcb40007f4e027421 */ /* 0x040fe20000000000 */
[----:B------:R-:W-:Y:S03]  /*7300*/  SHF.L.U32 R78, R78, 0x17, RZ ;  /* 0x000000174e4e7819 */ /* 0x000fe600000006ff */
[C---:B------:R-:W-:Y:S04]  /*7310*/  FFMA R2, R7.reuse, -1.4426950216293334961, -R2 ;  /* 0xbfb8aa3b07027823 */ /* 0x040fe80000000802 */
[----:B------:R-:W-:Y:S01]  /*7320*/  FFMA R2, R7, -1.925963033500011079e-08, R2 ;  /* 0xb2a5706007027823 */ /* 0x000fe20000000002 */
[C---:B------:R-:W-:Y:S03]  /*7330*/  FFMA.SAT R3, R4.reuse, -R118, 0.5 ;  /* 0x3f00000004037423 */ /* 0x040fe60000002876 */
[----:B------:R-:W1:Y:S01]  /*7340*/  MUFU.EX2 R121, R2 ;  /* 0x0000000200797308 */ /* 0x000e620000000800 */
[----:B------:R-:W-:Y:S04]  /*7350*/  FFMA.RM R79, R3, R64, 12582913 ;  /* 0x4b400001034f7423 */ /* 0x000fe80000004040 */
[----:B------:R-:W-:Y:S04]  /*7360*/  FADD R3, R79, -12583039 ;  /* 0xcb40007f4f037421 */ /* 0x000fe80000000000 */
[C---:B------:R-:W-:Y:S04]  /*7370*/  FFMA R3, R4.reuse, -1.4426950216293334961, -R3 ;  /* 0xbfb8aa3b04037823 */ /* 0x040fe80000000803 */
[----:B------:R-:W-:Y:S01]  /*7380*/  FFMA R3, R4, -1.925963033500011079e-08, R3 ;  /* 0xb2a5706004037823 */ /* 0x000fe20000000003 */
[----:B------:R-:W-:Y:S03]  /*7390*/  FFMA.SAT R7, R5, -R118, 0.5 ;  /* 0x3f00000005077423 */ /* 0x000fe60000002876 */
[----:B------:R3:W1:Y:S01]  /*73a0*/  MUFU.EX2 R122, R3 ;  /* 0x00000003007a7308 */ /* 0x0006620000000800 */
[----:B------:R-:W-:Y:S04]  /*73b0*/  FFMA.RM R80, R7, R64, 12582913 ;  /* 0x4b40000107507423 */ /* 0x000fe80000004040 */
[----:B------:R-:W-:Y:S04]  /*73c0*/  FADD R4, R80, -12583039 ;  /* 0xcb40007f50047421 */ /* 0x000fe80000000000 */
        /* <DEDUP_REMOVED lines=57> */
[----:B------:R-:W1:Y:S01]  /*7760*/  MUFU.EX2 R135, R13 ;  /* 0x0000000d00877308 */ /* 0x000e620000000800 */
        /* <DEDUP_REMOVED lines=41> */
[----:B------:R1:W1:Y:S01]  /*7a00*/  MUFU.EX2 R142, R20 ;  /* 0x00000014008e7308 */ /* 0x0002620000000800 */
        /* <DEDUP_REMOVED lines=126> */
[----:B--2---:R-:W-:Y:S04]  /*81f0*/  FFMA.RM R65, R43, R64, 12582913 ;  /* 0x4b4000012b417423 */ /* 0x004fe80000004040 */
[----:B------:R-:W-:Y:S04]  /*8200*/  FADD R42, R65, -12583039 ;  /* 0xcb40007f412a7421 */ /* 0x000fe80000000000 */
[C---:B------:R-:W-:Y:S04]  /*8210*/  FFMA R42, R47.reuse, -1.4426950216293334961, -R42 ;  /* 0xbfb8aa3b2f2a7823 */ /* 0x040fe8000000082a */
[----:B------:R-:W-:Y:S01]  /*8220*/  FFMA R42, R47, -1.925963033500011079e-08, R42 ;  /* 0xb2a570602f2a7823 */ /* 0x000fe2000000002a */
[C---:B------:R-:W-:Y:S03]  /*8230*/  FFMA.SAT R43, R44.reuse, -R118, 0.5 ;  /* 0x3f0000002c2b7423 */ /* 0x040fe60000002876 */
[----:B------:R-:W2:Y:S01]  /*8240*/  MUFU.EX2 R164, R42 ;  /* 0x0000002a00a47308 */ /* 0x000ea20000000800 */
[----:B------:R-:W-:Y:S04]  /*8250*/  FFMA.RM R47, R43, R64, 12582913 ;  /* 0x4b4000012b2f7423 */ /* 0x000fe80000004040 */
[----:B------:R-:W-:Y:S04]  /*8260*/  FADD R43, R47, -12583039 ;  /* 0xcb40007f2f2b7421 */ /* 0x000fe80000000000 */
[C---:B------:R-:W-:Y:S04]  /*8270*/  FFMA R43, R44.reuse, -1.4426950216293334961, -R43 ;  /* 0xbfb8aa3b2c2b7823 */ /* 0x040fe8000000082b */
[----:B------:R-:W-:Y:S01]  /*8280*/  FFMA R43, R44, -1.925963033500011079e-08, R43 ;  /* 0xb2a570602c2b7823 */ /* 0x000fe2000000002b */
[----:B---3--:R-:W-:Y:S03]  /*8290*/  FFMA.SAT R3, R45, -R118, 0.5 ;  /* 0x3f0000002d037423 */ /* 0x008fe60000002876 */
[----:B------:R-:W3:Y:S01]  /*82a0*/  MUFU.EX2 R165, R43 ;  /* 0x0000002b00a57308 */ /* 0x000ee20000000800 */
[----:B------:R-:W-:Y:S04]  /*82b0*/  FFMA.RM R44, R3, R64, 12582913 ;  /* 0x4b400001032c7423 */ /* 0x000fe80000004040 */
[----:B------:R-:W-:Y:S04]  /*82c0*/  FADD R0, R44, -12583039 ;  /* 0xcb40007f2c007421 */ /* 0x000fe80000000000 */
[C---:B------:R-:W-:Y:S04]  /*82d0*/  FFMA R0, R45.reuse, -1.4426950216293334961, -R0 ;  /* 0xbfb8aa3b2d007823 */ /* 0x040fe80000000800 */
[----:B------:R-:W-:Y:S01]  /*82e0*/  FFMA R0, R45, -1.925963033500011079e-08, R0 ;  /* 0xb2a570602d007823 */ /* 0x000fe20000000000 */
[C---:B------:R-:W-:Y:S03]  /*82f0*/  FFMA.SAT R3, R46.reuse, -R118, 0.5 ;  /* 0x3f0000002e037423 */ /* 0x040fe60000002876 */
[----:B------:R-:W3:Y:S01]  /*8300*/  MUFU.EX2 R166, R0 ;  /* 0x0000000000a67308 */ /* 0x000ee20000000800 */
[----:B------:R-:W-:Y:S04]  /*8310*/  FFMA.RM R45, R3, R64, 12582913 ;  /* 0x4b400001032d7423 */ /* 0x000fe80000004040 */
[----:B------:R-:W-:Y:S04]  /*8320*/  FADD R3, R45, -12583039 ;  /* 0xcb40007f2d037421 */ /* 0x000fe80000000000 */
[C---:B------:R-:W-:Y:S04]  /*8330*/  FFMA R3, R46.reuse, -1.4426950216293334961, -R3 ;  /* 0xbfb8aa3b2e037823 */ /* 0x040fe80000000803 */
[----:B------:R-:W-:Y:S01]  /*8340*/  FFMA R3, R46, -1.925963033500011079e-08, R3 ;  /* 0xb2a570602e037823 */ /* 0x000fe20000000003 */
[----:B----4-:R-:W-:Y:S03]  /*8350*/  FFMA.SAT R5, R51, -R118, 0.5 ;  /* 0x3f00000033057423 */ /* 0x010fe60000002876 */
[----:B------:R4:W3:Y:S01]  /*8360*/  MUFU.EX2 R167, R3 ;  /* 0x0000000300a77308 */ /* 0x0008e20000000800 */
        /* <DEDUP_REMOVED lines=10> */
[----:B-----5:R-:W-:Y:S03]  /*8410*/  FFMA.SAT R7, R49, -R118, 0.5 ;  /* 0x3f00000031077423 */ /* 0x020fe60000002876 */
[----:B------:R-:W5:Y:S01]  /*8420*/  MUFU.EX2 R169, R5 ;  /* 0x0000000500a97308 */ /* 0x000f620000000800 */
[----:B------:R-:W-:Y:S04]  /*8430*/  FFMA.RM R48, R7, R64, 12582913 ;  /* 0x4b40000107307423 */ /* 0x000fe80000004040 */
[----:B------:R-:W-:Y:S04]  /*8440*/  FADD R4, R48, -12583039 ;  /* 0xcb40007f30047421 */ /* 0x000fe80000000000 */
[C---:B------:R-:W-:Y:S04]  /*8450*/  FFMA R4, R49.reuse, -1.4426950216293334961, -R4 ;  /* 0xbfb8aa3b31047823 */ /* 0x040fe80000000804 */
[----:B------:R-:W-:Y:S01]  /*8460*/  FFMA R4, R49, -1.925963033500011079e-08, R4 ;  /* 0xb2a5706031047823 */ /* 0x000fe20000000004 */
[C---:B------:R-:W-:Y:S03]  /*8470*/  FFMA.SAT R7, R50.reuse, -R118, 0.5 ;  /* 0x3f00000032077423 */ /* 0x040fe60000002876 */
[----:B------:R-:W5:Y:S01]  /*8480*/  MUFU.EX2 R170, R4 ;  /* 0x0000000400aa7308 */ /* 0x000f620000000800 */
[----:B------:R-:W-:Y:S04]  /*8490*/  FFMA.RM R49, R7, R64, 12582913 ;  /* 0x4b40000107317423 */ /* 0x000fe80000004040 */
[----:B------:R-:W-:Y:S04]  /*84a0*/  FADD R7, R49, -12583039 ;  /* 0xcb40007f31077421 */ /* 0x000fe80000000000 */
[C---:B------:R-:W-:Y:S04]  /*84b0*/  FFMA R7, R50.reuse, -1.4426950216293334961, -R7 ;  /* 0xbfb8aa3b32077823 */ /* 0x040fe80000000807 */
[----:B------:R-:W-:Y:S01]  /*84c0*/  FFMA R7, R50, -1.925963033500011079e-08, R7 ;  /* 0xb2a5706032077823 */ /* 0x000fe20000000007 */
[----:B-1----:R-:W-:Y:S04]  /*84d0*/  FFMA.SAT R9, R55, -R118, 0.5 ;  /* 0x3f00000037097423 */ /* 0x002fe80000002876 */
[----:B------:R-:W-:Y:S04]  /*84e0*/  FFMA.RM R50, R9, R64, 12582913 ;  /* 0x4b40000109327423 */ /* 0x000fe80000004040 */
[----:B------:R-:W-:Y:S04]  /*84f0*/  FADD R6, R50, -12583039 ;  /* 0xcb40007f32067421 */ /* 0x000fe80000000000 */
[C---:B------:R-:W-:Y:S04]  /*8500*/  FFMA R6, R55.reuse, -1.4426950216293334961, -R6 ;  /* 0xbfb8aa3b37067823 */ /* 0x040fe80000000806 */
[----:B------:R-:W-:Y:S01]  /*8510*/  FFMA R6, R55, -1.925963033500011079e-08, R6 ;  /* 0xb2a5706037067823 */ /* 0x000fe20000000006 */
[C---:B------:R-:W-:Y:S04]  /*8520*/  FFMA.SAT R9, R52.reuse, -R118, 0.5 ;  /* 0x3f00000034097423 */ /* 0x040fe80000002876 */
[----:B------:R-:W-:Y:S04]  /*8530*/  FFMA.RM R55, R9, R64, 12582913 ;  /* 0x4b40000109377423 */ /* 0x000fe80000004040 */
[----:B------:R-:W-:Y:S04]  /*8540*/  FADD R9, R55, -12583039 ;  /* 0xcb40007f37097421 */ /* 0x000fe80000000000 */
[C---:B------:R-:W-:Y:S04]  /*8550*/  FFMA R9, R52.reuse, -1.4426950216293334961, -R9 ;  /* 0xbfb8aa3b34097823 */ /* 0x040fe80000000809 */
[----:B------:R-:W-:Y:S01]  /*8560*/  FFMA R9, R52, -1.925963033500011079e-08, R9 ;  /* 0xb2a5706034097823 */ /* 0x000fe20000000009 */
[----:B------:R-:W-:Y:S04]  /*8570*/  FFMA.SAT R11, R53, -R118, 0.5 ;  /* 0x3f000000350b7423 */ /* 0x000fe80000002876 */
        /* <DEDUP_REMOVED lines=49> */
[----:B------:R-:W-:Y:S01]  /*8890*/  FFMA.SAT R31, R67, -R118, 0.5 ;  /* 0x3f000000431f7423 */ /* 0x000fe20000002876 */
[----:B------:R-:W-:Y:S03]  /*88a0*/  SHF.L.U32 R118, R66, 0x17, RZ ;  /* 0x0000001742767819 */ /* 0x000fe600000006ff */
[----:B------:R-:W-:Y:S04]  /*88b0*/  FFMA.RM R30, R31, R64, 12582913 ;  /* 0x4b4000011f1e7423 */ /* 0x000fe80000004040 */
[----:B------:R-:W-:Y:S04]  /*88c0*/  FADD R18, R30, -12583039 ;  /* 0xcb40007f1e127421 */ /* 0x000fe80000000000 */
[C---:B------:R-:W-:Y:S04]  /*88d0*/  FFMA R18, R67.reuse, -1.4426950216293334961, -R18 ;  /* 0xbfb8aa3b43127823 */ /* 0x040fe80000000812 */
[----:B------:R-:W-:Y:S01]  /*88e0*/  FFMA R18, R67, -1.925963033500011079e-08, R18 ;  /* 0xb2a5706043127823 */ /* 0x000fe20000000012 */
[----:B------:R-:W-:Y:S01]  /*88f0*/  FFMA R35, R119, R118, 1 ;  /* 0x3f80000077237423 */ /* 0x000fe20000000076 */
[----:B------:R-:W-:Y:S01]  /*8900*/  @!P1 SEL R119, RZ, 0x1, P0 ;  /* 0x00000001ff779807 */ /* 0x000fe20000000000 */
[----:B----4-:R-:W-:Y:S01]  /*8910*/  FFMA R3, R69, R76, 1 ;  /* 0x3f80000045037423 */ /* 0x010fe2000000004c */
[----:B------:R-:W-:Y:S01]  /*8920*/  SHF.L.U32 R69, R79, 0x17, RZ ;  /* 0x000000174f457819 */ /* 0x000fe200000006ff */
[----:B------:R-:W-:Y:S01]  /*8930*/  FFMA R76, R120, R77, 1 ;  /* 0x3f800000784c7423 */ /* 0x000fe2000000004d */
[----:B------:R-:W-:Y:S01]  /*8940*/  SHF.L.U32 R77, R81, 0x17, RZ ;  /* 0x00000017514d7819 */ /* 0x000fe200000006ff */
[----:B------:R-:W-:Y:S01]  /*8950*/  FFMA R61, R121, R78, 1 ;  /* 0x3f800000793d7423 */ /* 0x000fe2000000004e */
[----:B------:R-:W-:Y:S01]  /*8960*/  SHF.L.U32 R78, R80, 0x17, RZ ;  /* 0x00000017504e7819 */ /* 0x000fe200000006ff */
[----:B------:R-:W-:Y:S01]  /*8970*/  FFMA R124, R122, R69, 1 ;  /* 0x3f8000007a7c7423 */ /* 0x000fe20000000045 */
[----:B------:R-:W-:Y:S02]  /*8980*/  SHF.L.U32 R79, R82, 0x17, RZ ;  /* 0x00000017524f7819 */ /* 0x000fe400000006ff */
[----:B------:R-:W-:Y:S01]  /*8990*/  SHF.L.U32 R69, R84, 0x17, RZ ;  /* 0x0000001754457819 */ /* 0x000fe200000006ff */
[----:B------:R-:W-:Y:S01]  /*89a0*/  FFMA R125, R123, R78, 1 ;  /* 0x3f8000007b7d7423 */ /* 0x000fe2000000004e */
[----:B------:R-:W-:Y:S01]  /*89b0*/  SHF.L.U32 R78, R83, 0x17, RZ ;  /* 0x00000017534e7819 */ /* 0x000fe200000006ff */
[----:B------:R-:W-:Y:S01]  /*89c0*/  FFMA R62, R126, R77, 1 ;  /* 0x3f8000007e3e7423 */ /* 0x000fe2000000004d */
[----:B------:R-:W-:Y:S01]  /*89d0*/  IADD3 R118, PT, PT, R35, 0x1800000, RZ ;  /* 0x0180000023767810 */ /* 0x000fe20007ffe0ff */
[----:B------:R-:W-:Y:S01]  /*89e0*/  FFMA R33, R128, R79, 1 ;  /* 0x3f80000080217423 */ /* 0x000fe2000000004f */
[----:B------:R-:W-:Y:S01]  /*89f0*/  SHF.L.U32 R80, R85, 0x17, RZ ;  /* 0x0000001755507819 */ /* 0x000fe200000006ff */
[----:B------:R-:W1:Y:S01]  /*8a00*/  MUFU.EX2 R126, R7 ;  /* 0x00000007007e7308 */ /* 0x000e620000000800 */
[----:B------:R-:W-:Y:S01]  /*8a10*/  SHF.L.U32 R77, R86, 0x17, RZ ;  /* 0x00000017564d7819 */ /* 0x000fe200000006ff */
[----:B------:R-:W-:Y:S01]  /*8a20*/  FFMA R122, R129, R78, 1 ;  /* 0x3f800000817a7423 */ /* 0x000fe2000000004e */
[----:B------:R-:W-:Y:S01]  /*8a30*/  LOP3.LUT R118, R118, 0x7f800000, RZ, 0xc0, !PT ;  /* 0x7f80000076767812 */ /* 0x000fe200078ec0ff */
[----:B------:R-:W-:Y:S01]  /*8a40*/  FFMA R123, R130, R69, 1 ;  /* 0x3f800000827b7423 */ /* 0x000fe20000000045 */
[----:B------:R-:W-:Y:S01]  /*8a50*/  SHF.L.U32 R78, R87, 0x17, RZ ;  /* 0x00000017574e7819 */ /* 0x000fe200000006ff */
[----:B------:R-:W-:Y:S01]  /*8a60*/  FFMA R58, R131, R80, 1 ;  /* 0x3f800000833a7423 */ /* 0x000fe20000000050 */
[----:B------:R-:W-:Y:S03]  /*8a70*/  SHF.L.U32 R69, R88, 0x17, RZ ;  /* 0x0000001758457819 */ /* 0x000fe600000006ff */
[----:B------:R-:W4:Y:S01]  /*8a80*/  MUFU.EX2 R128, R6 ;  /* 0x0000000600807308 */ /* 0x000f220000000800 */
[----:B------:R-:W-:Y:S01]  /*8a90*/  ISETP.GT.U32.AND P0, PT, R118, 0x1ffffff, PT ;  /* 0x01ffffff7600780c */ /* 0x000fe20003f04070 */
[----:B------:R-:W-:Y:S01]  /*8aa0*/  FFMA R57, R132, R77, 1 ;  /* 0x3f80000084397423 */ /* 0x000fe2000000004d */
[----:B------:R-:W-:Y:S01]  /*8ab0*/  SHF.L.U32 R80, R89, 0x17, RZ ;  /* 0x0000001759507819 */ /* 0x000fe200000006ff */
[----:B------:R-:W-:Y:S01]  /*8ac0*/  FFMA R118, R133, R78, 1 ;  /* 0x3f80000085767423 */ /* 0x000fe2000000004e */
[----:B------:R-:W-:Y:S01]  /*8ad0*/  SHF.L.U32 R77, R90, 0x17, RZ ;  /* 0x000000175a4d7819 */ /* 0x000fe200000006ff */
[----:B------:R-:W-:Y:S01]  /*8ae0*/  FFMA R121, R134, R69, 1 ;  /* 0x3f80000086797423 */ /* 0x000fe20000000045 */
[----:B------:R-:W-:Y:S03]  /*8af0*/  SHF.L.U32 R78, R91, 0x17, RZ ;  /* 0x000000175b4e7819 */ /* 0x000fe600000006ff */
[----:B------:R-:W4:Y:S01]  /*8b00*/  MUFU.EX2 R129, R9 ;  /* 0x0000000900817308 */ /* 0x000f220000000800 */
[----:B------:R-:W-:Y:S01]  /*8b10*/  SHF.L.U32 R69, R92, 0x17, RZ ;  /* 0x000000175c457819 */ /* 0x000fe200000006ff */
[----:B------:R-:W-:Y:S01]  /*8b20*/  FFMA R88, R135, R80, 1 ;  /* 0x3f80000087587423 */ /* 0x000fe20000000050 */
[----:B------:R-:W-:Y:S01]  /*8b30*/  @!P1 LOP3.LUT R222, R222, R119, RZ, 0x3c, !PT ;  /* 0x00000077dede9212 */ /* 0x000fe200078e3cff */
[----:B------:R-:W-:Y:S01]  /*8b40*/  FFMA R119, R136, R77, 1 ;  /* 0x3f80000088777423 */ /* 0x000fe2000000004d */
[----:B------:R-:W-:Y:S01]  /*8b50*/  SHF.L.U32 R80, R95, 0x17, RZ ;  /* 0x000000175f507819 */ /* 0x000fe200000006ff */
[----:B------:R-:W-:Y:S01]  /*8b60*/  FFMA R42, R137, R78, 1 ;  /* 0x3f800000892a7423 */ /* 0x000fe2000000004e */
[----:B------:R-:W-:Y:S03]  /*8b70*/  SHF.L.U32 R78, R93, 0x17, RZ ;  /* 0x000000175d4e7819 */ /* 0x000fe600000006ff */
[----:B------:R-:W4:Y:S01]  /*8b80*/  MUFU.EX2 R130, R8 ;  /* 0x0000000800827308 */ /* 0x000f220000000800 */
        /* <DEDUP_REMOVED lines=9> */
[----:B------:R-:W-:Y:S01]  /*8c20*/  FFMA R31, R142, R77, 1 ;  /* 0x3f8000008e1f7423 */ /* 0x000fe2000000004d */
[----:B------:R-:W-:Y:S01]  /*8c30*/  SHF.L.U32 R80, R99, 0x17, RZ ;  /* 0x0000001763507819 */ /* 0x000fe200000006ff */
[----:B------:R-:W-:Y:S01]  /*8c40*/  FFMA R98, R143, R78, 1 ;  /* 0x3f8000008f627423 */ /* 0x000fe2000000004e */
[----:B------:R-:W4:Y:S01]  /*8c50*/  MUFU.EX2 R99, R11 ;  /* 0x0000000b00637308 */ /* 0x000f220000000800 */
[----:B------:R-:W-:Y:S01]  /*8c60*/  SHF.L.U32 R77, R100, 0x17, RZ ;  /* 0x00000017644d7819 */ /* 0x000fe200000006ff */
        /* <DEDUP_REMOVED lines=11> */
[----:B------:R-:W-:Y:S01]  /*8d20*/  SHF.L.U32 R69, R106, 0x17, RZ ;  /* 0x000000176a457819 */ /* 0x000fe200000006ff */
[----:B------:R-:W-:Y:S01]  /*8d30*/  FFMA R84, R149, R80, 1 ;  /* 0x3f80000095547423 */ /* 0x000fe20000000050 */
[----:B------:R-:W-:Y:S03]  /*8d40*/  FFMA R85, R150, R77, 1 ;  /* 0x3f80000096557423 */ /* 0x000fe6000000004d */
[----:B------:R-:W4:Y:S01]  /*8d50*/  MUFU.EX2 R102, R13 ;  /* 0x0000000d00667308 */ /* 0x000f220000000800 */
[----:B------:R-:W-:Y:S01]  /*8d60*/  SHF.L.U32 R80, R109, 0x17, RZ ;  /* 0x000000176d507819 */ /* 0x000fe200000006ff */
[----:B------:R-:W-:Y:S01]  /*8d70*/  FFMA R32, R151, R78, 1 ;  /* 0x3f80000097207423 */ /* 0x000fe2000000004e */
[----:B------:R-:W-:Y:S01]  /*8d80*/  SHF.L.U32 R78, R107, 0x17, RZ ;  /* 0x000000176b4e7819 */ /* 0x000fe200000006ff */
[----:B------:R-:W-:Y:S01]  /*8d90*/  FFMA R39, R152, R69, 1 ;  /* 0x3f80000098277423 */ /* 0x000fe20000000045 */
[----:B------:R-:W-:Y:S02]  /*8da0*/  SHF.L.U32 R69, R108, 0x17, RZ ;  /* 0x000000176c457819 */ /* 0x000fe400000006ff */
        /* <DEDUP_REMOVED lines=29> */
[----:B--2---:R-:W-:Y:S01]  /*8f80*/  FFMA R77, R164, R77, 1 ;  /* 0x3f800000a44d7423 */ /* 0x004fe2000000004d */
[----:B------:R-:W-:Y:S01]  /*8f90*/  SHF.L.U32 R104, R24, 0x17, RZ ;  /* 0x0000001718687819 */ /* 0x000fe200000006ff */
[----:B---3--:R-:W-:Y:S01]  /*8fa0*/  FFMA R56, R165, R78, 1 ;  /* 0x3f800000a5387423 */ /* 0x008fe2000000004e */
[----:B------:R-:W-:Y:S03]  /*8fb0*/  SHF.L.U32 R78, R45, 0x17, RZ ;  /* 0x000000172d4e7819 */ /* 0x000fe600000006ff */
[----:B------:R-:W2:Y:S01]  /*8fc0*/  MUFU.EX2 R109, R16 ;  /* 0x00000010006d7308 */ /* 0x000ea20000000800 */
[----:B------:R-:W-:Y:S01]  /*8fd0*/  SHF.L.U32 R106, R25, 0x17, RZ ;  /* 0x00000017196a7819 */ /* 0x000fe200000006ff */
[----:B------:R-:W-:Y:S01]  /*8fe0*/  FFMA R47, R166, R69, 1 ;  /* 0x3f800000a62f7423 */ /* 0x000fe20000000045 */
[----:B------:R-:W-:Y:S01]  /*8ff0*/  SHF.L.U32 R69, R46, 0x17, RZ ;  /* 0x000000172e457819 */ /* 0x000fe200000006ff */
[----:B------:R-:W-:Y:S01]  /*9000*/  FFMA R48, R167, R78, 1 ;  /* 0x3f800000a7307423 */ /* 0x000fe2000000004e */
[----:B------:R-:W-:Y:S03]  /*9010*/  SHF.L.U32 R78, R55, 0x17, RZ ;  /* 0x00000017374e7819 */ /* 0x000fe600000006ff */
[----:B------:R-:W-:Y:S01]  /*9020*/  FFMA R69, R168, R69, 1 ;  /* 0x3f800000a8457423 */ /* 0x000fe20000000045 */
[----:B-----5:R-:W-:Y:S01]  /*9030*/  FFMA R52, R169, R90, 1 ;  /* 0x3f800000a9347423 */ /* 0x020fe2000000005a */
[----:B------:R-:W-:Y:S01]  /*9040*/  SHF.L.U32 R90, R22, 0x17, RZ ;  /* 0x00000017165a7819 */ /* 0x000fe200000006ff */
[----:B------:R-:W3:Y:S01]  /*9050*/  MUFU.EX2 R110, R19 ;  /* 0x00000013006e7308 */ /* 0x000ee20000000800 */
[----:B------:R-:W-:Y:S01]  /*9060*/  FFMA R51, R170, R93, 1 ;  /* 0x3f800000aa337423 */ /* 0x000fe2000000005d */
[----:B------:R-:W-:Y:S05]  /*9070*/  SHF.L.U32 R93, R49, 0x17, RZ ;  /* 0x00000017315d7819 */ /* 0x000fea00000006ff */
[----:B-1----:R-:W-:Y:S03]  /*9080*/  FFMA R92, R126, R93, 1 ;  /* 0x3f8000007e5c7423 */ /* 0x002fe6000000005d */
[----:B------:R-:W1:Y:S01]  /*9090*/  MUFU.EX2 R111, R18 ;  /* 0x00000012006f7308 */ /* 0x000e620000000800 */
[----:B----4-:R-:W-:Y:S01]  /*90a0*/  FFMA R67, R128, R95, 1 ;  /* 0x3f80000080437423 */ /* 0x010fe2000000005f */
[----:B------:R-:W-:Y:S01]  /*90b0*/  SHF.L.U32 R95, R23, 0x17, RZ ;  /* 0x00000017175f7819 */ /* 0x000fe200000006ff */
[----:B------:R-:W-:Y:S01]  /*90c0*/  FFMA R54, R129, R78, 1 ;  /* 0x3f80000081367423 */ /* 0x000fe2000000004e */
[----:B------:R-:W-:Y:S01]  /*90d0*/  SHF.L.U32 R78, R21, 0x17, RZ ;  /* 0x00000017154e7819 */ /* 0x000fe200000006ff */
[----:B------:R-:W-:Y:S01]  /*90e0*/  FFMA R55, R130, R97, 1 ;  /* 0x3f80000082377423 */ /* 0x000fe20000000061 */
[----:B------:R-:W-:Y:S03]  /*90f0*/  SHF.L.U32 R97, R27, 0x17, RZ ;  /* 0x000000171b617819 */ /* 0x000fe600000006ff */
[----:B------:R-:W-:Y:S01]  /*9100*/  FFMA R100, R99, R78, 1 ;  /* 0x3f80000063647423 */ /* 0x000fe2000000004e */
[----:B------:R-:W-:Y:S01]  /*9110*/  FFMA R93, R101, R90, 1 ;  /* 0x3f800000655d7423 */ /* 0x000fe2000000005a */
[----:B------:R-:W-:Y:S01]  /*9120*/  SHF.L.U32 R90, R26, 0x17, RZ ;  /* 0x000000171a5a7819 */ /* 0x000fe200000006ff */
[----:B------:R-:W-:Y:S01]  /*9130*/  FFMA R78, R102, R95, 1 ;  /* 0x3f800000664e7423 */ /* 0x000fe2000000005f */
[----:B------:R-:W-:Y:S01]  /*9140*/  SHF.L.U32 R102, R28, 0x17, RZ ;  /* 0x000000171c667819 */ /* 0x000fe200000006ff */
[----:B------:R-:W-:Y:S01]  /*9150*/  FFMA R59, R103, R104, 1 ;  /* 0x3f800000673b7423 */ /* 0x000fe20000000068 */
[----:B------:R-:W-:Y:S01]  /*9160*/  SHF.L.U32 R99, R29, 0x17, RZ ;  /* 0x000000171d637819 */ /* 0x000fe200000006ff */
[----:B------:R-:W-:Y:S01]  /*9170*/  FFMA R60, R105, R106, 1 ;  /* 0x3f800000693c7423 */ /* 0x000fe2000000006a */
[----:B------:R-:W-:Y:S01]  /*9180*/  SHF.L.U32 R104, R30, 0x17, RZ ;  /* 0x000000171e687819 */ /* 0x000fe200000006ff */
[----:B------:R-:W-:Y:S01]  /*9190*/  FFMA R95, R107, R90, 1 ;  /* 0x3f8000006b5f7423 */ /* 0x000fe2000000005a */
[----:B------:R-:W-:Y:S01]  /*91a0*/  FFMA R90, R108, R97, 1 ;  /* 0x3f8000006c5a7423 */ /* 0x000fe20000000061 */
[----:B--2---:R-:W-:Y:S01]  /*91b0*/  FFMA R63, R109, R102, 1 ;  /* 0x3f8000006d3f7423 */ /* 0x004fe20000000066 */
[----:B---3--:R-:W-:Y:S01]  /*91c0*/  FFMA R66, R110, R99, 1 ;  /* 0x3f8000006e427423 */ /* 0x008fe20000000063 */
[----:B-1----:R-:W-:Y:S01]  /*91d0*/  FFMA R65, R111, R104, 1 ;  /* 0x3f8000006f417423 */ /* 0x002fe20000000068 */
[----:B------:R-:W-:Y:S06]  /*91e0*/  @P0 BRA `(.L_x_120) ;  /* 0x0000000000140947 */ /* 0x000fec0003800000 */
[----:B------:R-:W-:Y:S02]  /*91f0*/  MOV R101, R35 ;  /* 0x0000002300657202 */ /* 0x000fe40000000f00 */
[----:B------:R-:W-:Y:S02]  /*9200*/  MOV R102, 0x9220 ;  /* 0x0000922000667802 */ /* 0x000fe40000000f00 */
[----:B------:R-:W-:Y:S05]  /*9210*/  CALL.REL.NOINC `($__internal_3_$__cuda_sm20_rcp_rn_f32_slowpath) ;  /* 0x0000005400447944 */ /* 0x000fea0003c00000 */
[----:B------:R-:W-:Y:S01]  /*9220*/  MOV R0, R64 ;  /* 0x0000004000007202 */ /* 0x000fe20000000f00 */
[----:B------:R-:W-:Y:S05]  /*9230*/  BRA `(.L_x_121) ;  /* 0x0000000000107947 */ /* 0x000fea0003800000 */
.L_x_120:
[----:B------:R-:W1:Y:S02]  /*9240*/  MUFU.RCP R0, R35 ;  /* 0x0000002300007308 */ /* 0x000e640000001000 */
[----:B-1----:R-:W-:Y:S04]  /*9250*/  FFMA R2, R35, R0, -1 ;  /* 0xbf80000023027423 */ /* 0x002fe80000000000 */
[----:B------:R-:W-:Y:S04]  /*9260*/  FADD.FTZ R5, -R2, -RZ ;  /* 0x800000ff02057221 */ /* 0x000fe80000010100 */
[----:B------:R-:W-:Y:S07]  /*9270*/  FFMA R0, R0, R5, R0 ;  /* 0x0000000500007223 */ /* 0x000fee0000000000 */
.L_x_121:
[----:B------:R-:W-:Y:S05]  /*9280*/  BSYNC.RECONVERGENT B1 ;  /* 0x0000000000017941 */ /* 0x000fea0003800200 */
.L_x_119:
[----:B------:R-:W-:Y:S01]  /*9290*/  VIADD R2, R3, 0x1800000 ;  /* 0x0180000003027836 */ /* 0x000fe20000000000 */
[----:B------:R-:W-:Y:S04]  /*92a0*/  BSSY.RECONVERGENT B1, `(.L_x_122) ;  /* 0x000000e000017945 */ /* 0x000fe80003800200 */
[----:B------:R-:W-:Y:S04]  /*92b0*/  LOP3.LUT R2, R2, 0x7f800000, RZ, 0xc0, !PT ;  /* 0x7f80000002027812 */ /* 0x000fe800078ec0ff */
[----:B------:R-:W-:Y:S11]  /*92c0*/  ISETP.GT.U32.AND P0, PT, R2, 0x1ffffff, PT ;  /* 0x01ffffff0200780c */ /* 0x000ff60003f04070 */
[----:B------:R-:W-:Y:S02]  /*92d0*/  @!UPT UIADD3 URZ, UPT, UPT, URZ, URZ, URZ ;  /* 0x000000fffffff290 */ /* 0x000fe4000fffe0ff */
[----:B------:R-:W-:Y:S05]  /*92e0*/  @P0 BRA `(.L_x_123) ;  /* 0x0000000000140947 */ /* 0x000fea0003800000 */
[----:B------:R-:W-:Y:S02]  /*92f0*/  MOV R101, R3 ;  /* 0x0000000300657202 */ /* 0x000fe40000000f00 */
[----:B------:R-:W-:Y:S02]  /*9300*/  MOV R102, 0x9320 ;  /* 0x0000932000667802 */ /* 0x000fe40000000f00 */
[----:B------:R-:W-:Y:S05]  /*9310*/  CALL.REL.NOINC `($__internal_3_$__cuda_sm20_rcp_rn_f32_slowpath) ;  /* 0x0000005400047944 */ /* 0x000fea0003c00000 */
[----:B------:R-:W-:Y:S01]  /*9320*/  MOV R2, R64 ;  /* 0x0000004000027202 */ /* 0x000fe20000000f00 */
[----:B------:R-:W-:Y:S05]  /*9330*/  BRA `(.L_x_124) ;  /* 0x0000000000107947 */ /* 0x000fea0003800000 */
.L_x_123:
[----:B------:R-:W1:Y:S02]  /*9340*/  MUFU.RCP R2, R3 ;  /* 0x0000000300027308 */ /* 0x000e640000001000 */
[----:B-1----:R-:W-:Y:S04]  /*9350*/  FFMA R4, R3, R2, -1 ;  /* 0xbf80000003047423 */ /* 0x002fe80000000002 */
[----:B------:R-:W-:Y:S04]  /*9360*/  FADD.FTZ R5, -R4, -RZ ;  /* 0x800000ff04057221 */ /* 0x000fe80000010100 */
[----:B------:R-:W-:Y:S07]  /*9370*/  FFMA R2, R2, R5, R2 ;  /* 0x0000000502027223 */ /* 0x000fee0000000002 */
.L_x_124:
[----:B------:R-:W-:Y:S05]  /*9380*/  BSYNC.RECONVERGENT B1 ;  /* 0x0000000000017941 */ /* 0x000fea0003800200 */
.L_x_122:
        /* <DEDUP_REMOVED lines=11> */
.L_x_126:
[----:B------:R-:W1:Y:S02]  /*9440*/  MUFU.RCP R3, R76 ;  /* 0x0000004c00037308 */ /* 0x000e640000001000 */
[----:B-1----:R-:W-:Y:S04]  /*9450*/  FFMA R4, R76, R3, -1 ;  /* 0xbf8000004c047423 */ /* 0x002fe80000000003 */
[----:B------:R-:W-:Y:S04]  /*9460*/  FADD.FTZ R4, -R4, -RZ ;  /* 0x800000ff04047221 */ /* 0x000fe80000010100 */
[----:B------:R-:W-:Y:S07]  /*9470*/  FFMA R3, R3, R4, R3 ;  /* 0x0000000403037223 */ /* 0x000fee0000000003 */
.L_x_127:
[----:B------:R-:W-:Y:S05]  /*9480*/  BSYNC.RECONVERGENT B1 ;  /* 0x0000000000017941 */ /* 0x000fea0003800200 */
.L_x_125:
        /* <DEDUP_REMOVED lines=11> */
.L_x_129:
[----:B------:R-:W1:Y:S02]  /*9540*/  MUFU.RCP R4, R61 ;  /* 0x0000003d00047308 */ /* 0x000e640000001000 */
[----:B-1----:R-:W-:Y:S04]  /*9550*/  FFMA R5, R61, R4, -1 ;  /* 0xbf8000003d057423 */ /* 0x002fe80000000004 */
[----:B------:R-:W-:Y:S04]  /*9560*/  FADD.FTZ R5, -R5, -RZ ;  /* 0x800000ff05057221 */ /* 0x000fe80000010100 */
[----:B------:R-:W-:Y:S07]  /*9570*/  FFMA R4, R4, R5, R4 ;  /* 0x0000000504047223 */ /* 0x000fee0000000004 */
.L_x_130:
[----:B------:R-:W-:Y:S05]  /*9580*/  BSYNC.RECONVERGENT B1 ;  /* 0x0000000000017941 */ /* 0x000fea0003800200 */
.L_x_128:
        /* <DEDUP_REMOVED lines=11> */
.L_x_132:
[----:B------:R-:W1:Y:S02]  /*9640*/  MUFU.RCP R5, R124 ;  /* 0x0000007c00057308 */ /* 0x000e640000001000 */
[----:B-1----:R-:W-:Y:S04]  /*9650*/  FFMA R6, R124, R5, -1 ;  /* 0xbf8000007c067423 */ /* 0x002fe80000000005 */
[----:B------:R-:W-:Y:S04]  /*9660*/  FADD.FTZ R6, -R6, -RZ ;  /* 0x800000ff06067221 */ /* 0x000fe80000010100 */
[----:B------:R-:W-:Y:S07]  /*9670*/  FFMA R5, R5, R6, R5 ;  /* 0x0000000605057223 */ /* 0x000fee0000000005 */
.L_x_133:
[----:B------:R-:W-:Y:S05]  /*9680*/  BSYNC.RECONVERGENT B1 ;  /* 0x0000000000017941 */ /* 0x000fea0003800200 */
.L_x_131:
        /* <DEDUP_REMOVED lines=11> */
.L_x_135:
[----:B------:R-:W1:Y:S02]  /*9740*/  MUFU.RCP R6, R125 ;  /* 0x0000007d00067308 */ /* 0x000e640000001000 */
[----:B-1----:R-:W-:Y:S04]  /*9750*/  FFMA R7, R125, R6, -1 ;  /* 0xbf8000007d077423 */ /* 0x002fe80000000006 */
[----:B------:R-:W-:Y:S04]  /*9760*/  FADD.FTZ R7, -R7, -RZ ;  /* 0x800000ff07077221 */ /* 0x000fe80000010100 */
[----:B------:R-:W-:Y:S07]  /*9770*/  FFMA R6, R6, R7, R6 ;  /* 0x0000000706067223 */ /* 0x000fee0000000006 */
.L_x_136:
[----:B------:R-:W-:Y:S05]  /*9780*/  BSYNC.RECONVERGENT B1 ;  /* 0x0000000000017941 */ /* 0x000fea0003800200 */
.L_x_134:
        /* <DEDUP_REMOVED lines=11> */
.L_x_138:
[----:B------:R-:W1:Y:S02]  /*9840*/  MUFU.RCP R7, R62 ;  /* 0x0000003e00077308 */ /* 0x000e640000001000 */
[----:B-1----:R-:W-:Y:S04]  /*9850*/  FFMA R8, R62, R7, -1 ;  /* 0xbf8000003e087423 */ /* 0x002fe80000000007 */
[----:B------:R-:W-:Y:S04]  /*9860*/  FADD.FTZ R8, -R8, -RZ ;  /* 0x800000ff08087221 */ /* 0x000fe80000010100 */
[----:B------:R-:W-:Y:S07]  /*9870*/  FFMA R7, R7, R8, R7 ;  /* 0x0000000807077223 */ /* 0x000fee0000000007 */
.L_x_139:
[----:B------:R-:W-:Y:S05]  /*9880*/  BSYNC.RECONVERGENT B1 ;  /* 0x0000000000017941 */ /* 0x000fea0003800200 */
.L_x_137:
        /* <DEDUP_REMOVED lines=11> */
.L_x_141:
[----:B------:R-:W1:Y:S02]  /*9940*/  MUFU.RCP R8, R33 ;  /* 0x0000002100087308 */ /* 0x000e640000001000 */
[----:B-1----:R-:W-:Y:S04]  /*9950*/  FFMA R9, R33, R8, -1 ;  /* 0xbf80000021097423 */ /* 0x002fe80000000008 */
[----:B------:R-:W-:Y:S04]  /*9960*/  FADD.FTZ R9, -R9, -RZ ;  /* 0x800000ff09097221 */ /* 0x000fe80000010100 */
[----:B------:R-:W-:Y:S07]  /*9970*/  FFMA R8, R8, R9, R8 ;  /* 0x0000000908087223 */ /* 0x000fee0000000008 */
.L_x_142:
[----:B------:R-:W-:Y:S05]  /*9980*/  BSYNC.RECONVERGENT B1 ;  /* 0x0000000000017941 */ /* 0x000fea0003800200 */
.L_x_140:
        /* <DEDUP_REMOVED lines=11> */
.L_x_144:
[----:B------:R-:W1:Y:S02]  /*9a40*/  MUFU.RCP R9, R122 ;  /* 0x0000007a00097308 */ /* 0x000e640000001000 */
[----:B-1----:R-:W-:Y:S04]  /*9a50*/  FFMA R10, R122, R9, -1 ;  /* 0xbf8000007a0a7423 */ /* 0x002fe80000000009 */
[----:B------:R-:W-:Y:S04]  /*9a60*/  FADD.FTZ R10, -R10, -RZ ;  /* 0x800000ff0a0a7221 */ /* 0x000fe80000010100 */
[----:B------:R-:W-:Y:S07]  /*9a70*/  FFMA R9, R9, R10, R9 ;  /* 0x0000000a09097223 */ /* 0x000fee0000000009 */
.L_x_145:
[----:B------:R-:W-:Y:S05]  /*9a80*/  BSYNC.RECONVERGENT B1 ;  /* 0x0000000000017941 */ /* 0x000fea0003800200 */
.L_x_143:
        /* <DEDUP_REMOVED lines=11> */
.L_x_147:
[----:B------:R-:W1:Y:S02]  /*9b40*/  MUFU.RCP R10, R123 ;  /* 0x0000007b000a7308 */ /* 0x000e640000001000 */
[----:B-1----:R-:W-:Y:S04]  /*9b50*/  FFMA R11, R123, R10, -1 ;  /* 0xbf8000007b0b7423 */ /* 0x002fe8000000000a */
[----:B------:R-:W-:Y:S04]  /*9b60*/  FADD.FTZ R11, -R11, -RZ ;  /* 0x800000ff0b0b7221 */ /* 0x000fe80000010100 */
[----:B------:R-:W-:Y:S07]  /*9b70*/  FFMA R10, R10, R11, R10 ;  /* 0x0000000b0a0a7223 */ /* 0x000fee000000000a */
.L_x_148:
[----:B------:R-:W-:Y:S05]  /*9b80*/  BSYNC.RECONVERGENT B1 ;  /* 0x0000000000017941 */ /* 0x000fea0003800200 */
.L_x_146:
        /* <DEDUP_REMOVED lines=11> */
.L_x_150:
[----:B------:R-:W1:Y:S02]  /*9c40*/  MUFU.RCP R11, R58 ;  /* 0x0000003a000b7308 */ /* 0x000e640000001000 */
[----:B-1----:R-:W-:Y:S04]  /*9c50*/  FFMA R12, R58, R11, -1 ;  /* 0xbf8000003a0c7423 */ /* 0x002fe8000000000b */
[----:B------:R-:W-:Y:S04]  /*9c60*/  FADD.FTZ R12, -R12, -RZ ;  /* 0x800000ff0c0c7221 */ /* 0x000fe80000010100 */
[----:B------:R-:W-:Y:S07]  /*9c70*/  FFMA R11, R11, R12, R11 ;  /* 0x0000000c0b0b7223 */ /* 0x000fee000000000b */
.L_x_151:
[----:B------:R-:W-:Y:S05]  /*9c80*/  BSYNC.RECONVERGENT B1 ;  /* 0x0000000000017941 */ /* 0x000fea0003800200 */
.L_x_149:
        /* <DEDUP_REMOVED lines=11> */
.L_x_153:
[----:B------:R-:W1:Y:S02]  /*9d40*/  MUFU.RCP R12, R57 ;  /* 0x00000039000c7308 */ /* 0x000e640000001000 */
[----:B-1----:R-:W-:Y:S04]  /*9d50*/  FFMA R13, R57, R12, -1 ;  /* 0xbf800000390d7423 */ /* 0x002fe8000000000c */
[----:B------:R-:W-:Y:S04]  /*9d60*/  FADD.FTZ R13, -R13, -RZ ;  /* 0x800000ff0d0d7221 */ /* 0x000fe80000010100 */
[----:B------:R-:W-:Y:S07]  /*9d70*/  FFMA R12, R12, R13, R12 ;  /* 0x0000000d0c0c7223 */ /* 0x000fee000000000c */
.L_x_154:
[----:B------:R-:W-:Y:S05]  /*9d80*/  BSYNC.RECONVERGENT B1 ;  /* 0x0000000000017941 */ /* 0x000fea0003800200 */
.L_x_152:
        /* <DEDUP_REMOVED lines=11> */
.L_x_156:
[----:B------:R-:W1:Y:S02]  /*9e40*/  MUFU.RCP R13, R118 ;  /* 0x00000076000d7308 */ /* 0x000e640000001000 */
[----:B-1----:R-:W-:Y:S04]  /*9e50*/  FFMA R14, R118, R13, -1 ;  /* 0xbf800000760e7423 */ /* 0x002fe8000000000d */
[----:B------:R-:W-:Y:S04]  /*9e60*/  FADD.FTZ R14, -R14, -RZ ;  /* 0x800000ff0e0e7221 */ /* 0x000fe80000010100 */
[----:B------:R-:W-:Y:S07]  /*9e70*/  FFMA R13, R13, R14, R13 ;  /* 0x0000000e0d0d7223 */ /* 0x000fee000000000d */
.L_x_157:
[----:B------:R-:W-:Y:S05]  /*9e80*/  BSYNC.RECONVERGENT B1 ;  /* 0x0000000000017941 */ /* 0x000fea0003800200 */
.L_x_155:
        /* <DEDUP_REMOVED lines=11> */
.L_x_159:
[----:B------:R-:W1:Y:S02]  /*9f40*/  MUFU.RCP R14, R121 ;  /* 0x00000079000e7308 */ /* 0x000e640000001000 */
[----:B-1----:R-:W-:Y:S04]  /*9f50*/  FFMA R15, R121, R14, -1 ;  /* 0xbf800000790f7423 */ /* 0x002fe8000000000e */
[----:B------:R-:W-:Y:S04]  /*9f60*/  FADD.FTZ R15, -R15, -RZ ;  /* 0x800000ff0f0f7221 */ /* 0x000fe80000010100 */
[----:B------:R-:W-:Y:S07]  /*9f70*/  FFMA R14, R14, R15, R14 ;  /* 0x0000000f0e0e7223 */ /* 0x000fee000000000e */
.L_x_160:
[----:B------:R-:W-:Y:S05]  /*9f80*/  BSYNC.RECONVERGENT B1 ;  /* 0x0000000000017941 */ /* 0x000fea0003800200 */
.L_x_158:
        /* <DEDUP_REMOVED lines=11> */
.L_x_162:
[----:B------:R-:W1:Y:S02]  /*a040*/  MUFU.RCP R15, R88 ;  /* 0x00000058000f7308 */ /* 0x000e640000001000 */
[----:B-1----:R-:W-:Y:S04]  /*a050*/  FFMA R16, R88, R15, -1 ;  /* 0xbf80000058107423 */ /* 0x002fe8000000000f */
[----:B------:R-:W-:Y:S04]  /*a060*/  FADD.FTZ R16, -R16, -RZ ;  /* 0x800000ff10107221 */ /* 0x000fe80000010100 */
[----:B------:R-:W-:Y:S07]  /*a070*/  FFMA R15, R15, R16, R15 ;  /* 0x000000100f0f7223 */ /* 0x000fee000000000f */
.L_x_163:
[----:B------:R-:W-:Y:S05]  /*a080*/  BSYNC.RECONVERGENT B1 ;  /* 0x0000000000017941 */ /* 0x000fea0003800200 */
.L_x_161:
        /* <DEDUP_REMOVED lines=11> */
.L_x_165:
[----:B------:R-:W1:Y:S02]  /*a140*/  MUFU.RCP R16, R119 ;  /* 0x0000007700107308 */ /* 0x000e640000001000 */
[----:B-1----:R-:W-:Y:S04]  /*a150*/  FFMA R17, R119, R16, -1 ;  /* 0xbf80000077117423 */ /* 0x002fe80000000010 */
[----:B------:R-:W-:Y:S04]  /*a160*/  FADD.FTZ R17, -R17, -RZ ;  /* 0x800000ff11117221 */ /* 0x000fe80000010100 */
[----:B------:R-:W-:Y:S07]  /*a170*/  FFMA R16, R16, R17, R16 ;  /* 0x0000001110107223 */ /* 0x000fee0000000010 */
.L_x_166:
[----:B------:R-:W-:Y:S05]  /*a180*/  BSYNC.RECONVERGENT B1 ;  /* 0x0000000000017941 */ /* 0x000fea0003800200 */
.L_x_164:
        /* <DEDUP_REMOVED lines=11> */
.L_x_168:
[----:B------:R-:W1:Y:S02]  /*a240*/  MUFU.RCP R17, R42 ;  /* 0x0000002a00117308 */ /* 0x000e640000001000 */
[----:B-1----:R-:W-:Y:S04]  /*a250*/  FFMA R18, R42, R17, -1 ;  /* 0xbf8000002a127423 */ /* 0x002fe80000000011 */
[----:B------:R-:W-:Y:S04]  /*a260*/  FADD.FTZ R18, -R18, -RZ ;  /* 0x800000ff12127221 */ /* 0x000fe80000010100 */
[----:B------:R-:W-:Y:S07]  /*a270*/  FFMA R17, R17, R18, R17 ;  /* 0x0000001211117223 */ /* 0x000fee0000000011 */
.L_x_169:
[----:B------:R-:W-:Y:S05]  /*a280*/  BSYNC.RECONVERGENT B1 ;  /* 0x0000000000017941 */ /* 0x000fea0003800200 */
.L_x_167:
        /* <DEDUP_REMOVED lines=11> */
.L_x_171:
[----:B------:R-:W1:Y:S02]  /*a340*/  MUFU.RCP R18, R53 ;  /* 0x0000003500127308 */ /* 0x000e640000001000 */
[----:B-1----:R-:W-:Y:S04]  /*a350*/  FFMA R19, R53, R18, -1 ;  /* 0xbf80000035137423 */ /* 0x002fe80000000012 */
[----:B------:R-:W-:Y:S04]  /*a360*/  FADD.FTZ R19, -R19, -RZ ;  /* 0x800000ff13137221 */ /* 0x000fe80000010100 */
[----:B------:R-:W-:Y:S07]  /*a370*/  FFMA R18, R18, R19, R18 ;  /* 0x0000001312127223 */ /* 0x000fee0000000012 */
.L_x_172:
[----:B------:R-:W-:Y:S05]  /*a380*/  BSYNC.RECONVERGENT B1 ;  /* 0x0000000000017941 */ /* 0x000fea0003800200 */
.L_x_170:
        /* <DEDUP_REMOVED lines=11> */
.L_x_174:
[----:B------:R-:W1:Y:S02]  /*a440*/  MUFU.RCP R19, R120 ;  /* 0x0000007800137308 */ /* 0x000e640000001000 */
[----:B-1----:R-:W-:Y:S04]  /*a450*/  FFMA R20, R120, R19, -1 ;  /* 0xbf80000078147423 */ /* 0x002fe80000000013 */
[----:B------:R-:W-:Y:S04]  /*a460*/  FADD.FTZ R20, -R20, -RZ ;  /* 0x800000ff14147221 */ /* 0x000fe80000010100 */
[----:B------:R-:W-:Y:S07]  /*a470*/  FFMA R19, R19, R20, R19 ;  /* 0x0000001413137223 */ /* 0x000fee0000000013 */
.L_x_175:
[----:B------:R-:W-:Y:S05]  /*a480*/  BSYNC.RECONVERGENT B1 ;  /* 0x0000000000017941 */ /* 0x000fea0003800200 */
.L_x_173:
        /* <DEDUP_REMOVED lines=11> */
.L_x_177:
[----:B------:R-:W1:Y:S02]  /*a540*/  MUFU.RCP R20, R91 ;  /* 0x0000005b00147308 */ /* 0x000e640000001000 */
[----:B-1----:R-:W-:Y:S04]  /*a550*/  FFMA R21, R91, R20, -1 ;  /* 0xbf8000005b157423 */ /* 0x002fe80000000014 */
[----:B------:R-:W-:Y:S04]  /*a560*/  FADD.FTZ R21, -R21, -RZ ;  /* 0x800000ff15157221 */ /* 0x000fe80000010100 */
[----:B------:R-:W-:Y:S07]  /*a570*/  FFMA R20, R20, R21, R20 ;  /* 0x0000001514147223 */ /* 0x000fee0000000014 */
.L_x_178:
[----:B------:R-:W-:Y:S05]  /*a580*/  BSYNC.RECONVERGENT B1 ;  /* 0x0000000000017941 */ /* 0x000fea0003800200 */
.L_x_176:
        /* <DEDUP_REMOVED lines=11> */
.L_x_180:
[----:B------:R-:W1:Y:S02]  /*a640*/  MUFU.RCP R21, R38 ;  /* 0x0000002600157308 */ /* 0x000e640000001000 */
[----:B-1----:R-:W-:Y:S04]  /*a650*/  FFMA R22, R38, R21, -1 ;  /* 0xbf80000026167423 */ /* 0x002fe80000000015 */
[----:B------:R-:W-:Y:S04]  /*a660*/  FADD.FTZ R22, -R22, -RZ ;  /* 0x800000ff16167221 */ /* 0x000fe80000010100 */
[----:B------:R-:W-:Y:S07]  /*a670*/  FFMA R21, R21, R22, R21 ;  /* 0x0000001615157223 */ /* 0x000fee0000000015 */
.L_x_181:
[----:B------:R-:W-:Y:S05]  /*a680*/  BSYNC.RECONVERGENT B1 ;  /* 0x0000000000017941 */ /* 0x000fea0003800200 */
.L_x_179:
        /* <DEDUP_REMOVED lines=11> */
.L_x_183:
[----:B------:R-:W1:Y:S02]  /*a740*/  MUFU.RCP R22, R31 ;  /* 0x0000001f00167308 */ /* 0x000e640000001000 */
[----:B-1----:R-:W-:Y:S04]  /*a750*/  FFMA R23, R31, R22, -1 ;  /* 0xbf8000001f177423 */ /* 0x002fe80000000016 */
[----:B------:R-:W-:Y:S04]  /*a760*/  FADD.FTZ R23, -R23, -RZ ;  /* 0x800000ff17177221 */ /* 0x000fe80000010100 */
[----:B------:R-:W-:Y:S07]  /*a770*/  FFMA R22, R22, R23, R22 ;  /* 0x0000001716167223 */ /* 0x000fee0000000016 */
.L_x_184:
[----:B------:R-:W-:Y:S05]  /*a780*/  BSYNC.RECONVERGENT B1 ;  /* 0x0000000000017941 */ /* 0x000fea0003800200 */
.L_x_182:
        /* <DEDUP_REMOVED lines=11> */
.L_x_186:
[----:B------:R-:W1:Y:S02]  /*a840*/  MUFU.RCP R23, R98 ;  /* 0x0000006200177308 */ /* 0x000e640000001000 */
[----:B-1----:R-:W-:Y:S04]  /*a850*/  FFMA R24, R98, R23, -1 ;  /* 0xbf80000062187423 */ /* 0x002fe80000000017 */
[----:B------:R-:W-:Y:S04]  /*a860*/  FADD.FTZ R24, -R24, -RZ ;  /* 0x800000ff18187221 */ /* 0x000fe80000010100 */
[----:B------:R-:W-:Y:S07]  /*a870*/  FFMA R23, R23, R24, R23 ;  /* 0x0000001817177223 */ /* 0x000fee0000000017 */
.L_x_187:
[----:B------:R-:W-:Y:S05]  /*a880*/  BSYNC.RECONVERGENT B1 ;  /* 0x0000000000017941 */ /* 0x000fea0003800200 */
.L_x_185:
        /* <DEDUP_REMOVED lines=11> */
.L_x_189:
[----:B------:R-:W1:Y:S02]  /*a940*/  MUFU.RCP R24, R89 ;  /* 0x0000005900187308 */ /* 0x000e640000001000 */
[----:B-1----:R-:W-:Y:S04]  /*a950*/  FFMA R25, R89, R24, -1 ;  /* 0xbf80000059197423 */ /* 0x002fe80000000018 */
[----:B------:R-:W-:Y:S04]  /*a960*/  FADD.FTZ R25, -R25, -RZ ;  /* 0x800000ff19197221 */ /* 0x000fe80000010100 */
[----:B------:R-:W-:Y:S07]  /*a970*/  FFMA R24, R24, R25, R24 ;  /* 0x0000001918187223 */ /* 0x000fee0000000018 */
.L_x_190:
[----:B------:R-:W-:Y:S05]  /*a980*/  BSYNC.RECONVERGENT B1 ;  /* 0x0000000000017941 */ /* 0x000fea0003800200 */
.L_x_188:
        /* <DEDUP_REMOVED lines=11> */
.L_x_192:
[----:B------:R-:W1:Y:S02]  /*aa40*/  MUFU.RCP R25, R34 ;  /* 0x0000002200197308 */ /* 0x000e640000001000 */
[----:B-1----:R-:W-:Y:S04]  /*aa50*/  FFMA R26, R34, R25, -1 ;  /* 0xbf800000221a7423 */ /* 0x002fe80000000019 */
[----:B------:R-:W-:Y:S04]  /*aa60*/  FADD.FTZ R26, -R26, -RZ ;  /* 0x800000ff1a1a7221 */ /* 0x000fe80000010100 */
[----:B------:R-:W-:Y:S07]  /*aa70*/  FFMA R25, R25, R26, R25 ;  /* 0x0000001a19197223 */ /* 0x000fee0000000019 */
.L_x_193:
[----:B------:R-:W-:Y:S05]  /*aa80*/  BSYNC.RECONVERGENT B1 ;  /* 0x0000000000017941 */ /* 0x000fea0003800200 */
.L_x_191:
        /* <DEDUP_REMOVED lines=11> */
.L_x_195:
[----:B------:R-:W1:Y:S02]  /*ab40*/  MUFU.RCP R26, R43 ;  /* 0x0000002b001a7308 */ /* 0x000e640000001000 */
[----:B-1----:R-:W-:Y:S04]  /*ab50*/  FFMA R27, R43, R26, -1 ;  /* 0xbf8000002b1b7423 */ /* 0x002fe8000000001a */
[----:B------:R-:W-:Y:S04]  /*ab60*/  FADD.FTZ R27, -R27, -RZ ;  /* 0x800000ff1b1b7221 */ /* 0x000fe80000010100 */
[----:B------:R-:W-:Y:S07]  /*ab70*/  FFMA R26, R26, R27, R26 ;  /* 0x0000001b1a1a7223 */ /* 0x000fee000000001a */
.L_x_196:
[----:B------:R-:W-:Y:S05]  /*ab80*/  BSYNC.RECONVERGENT B1 ;  /* 0x0000000000017941 */ /* 0x000fea0003800200 */
.L_x_194:
        /* <DEDUP_REMOVED lines=11> */
.L_x_198:
[----:B------:R-:W1:Y:S02]  /*ac40*/  MUFU.RCP R27, R86 ;  /* 0x00000056001b7308 */ /* 0x000e640000001000 */
[----:B-1----:R-:W-:Y:S04]  /*ac50*/  FFMA R28, R86, R27, -1 ;  /* 0xbf800000561c7423 */ /* 0x002fe8000000001b */
[----:B------:R-:W-:Y:S04]  /*ac60*/  FADD.FTZ R28, -R28, -RZ ;  /* 0x800000ff1c1c7221 */ /* 0x000fe80000010100 */
[----:B------:R-:W-:Y:S07]  /*ac70*/  FFMA R27, R27, R28, R27 ;  /* 0x0000001c1b1b7223 */ /* 0x000fee000000001b */
.L_x_199:
[----:B------:R-:W-:Y:S05]  /*ac80*/  BSYNC.RECONVERGENT B1 ;  /* 0x0000000000017941 */ /* 0x000fea0003800200 */
.L_x_197:
        /* <DEDUP_REMOVED lines=11> */
.L_x_201:
[----:B------:R-:W1:Y:S02]  /*ad40*/  MUFU.RCP R28, R87 ;  /* 0x00000057001c7308 */ /* 0x000e640000001000 */
[----:B-1----:R-:W-:Y:S04]  /*ad50*/  FFMA R29, R87, R28, -1 ;  /* 0xbf800000571d7423 */ /* 0x002fe8000000001c */
[----:B------:R-:W-:Y:S04]  /*ad60*/  FADD.FTZ R29, -R29, -RZ ;  /* 0x800000ff1d1d7221 */ /* 0x000fe80000010100 */
[----:B------:R-:W-:Y:S07]  /*ad70*/  FFMA R28, R28, R29, R28 ;  /* 0x0000001d1c1c7223 */ /* 0x000fee000000001c */
.L_x_202:
[----:B------:R-:W-:Y:S05]  /*ad80*/  BSYNC.RECONVERGENT B1 ;  /* 0x0000000000017941 */ /* 0x000fea0003800200 */
.L_x_200:
        /* <DEDUP_REMOVED lines=11> */
.L_x_204:
[----:B------:R-:W1:Y:S02]  /*ae40*/  MUFU.RCP R29, R84 ;  /* 0x00000054001d7308 */ /* 0x000e640000001000 */
[----:B-1----:R-:W-:Y:S04]  /*ae50*/  FFMA R30, R84, R29, -1 ;  /* 0xbf800000541e7423 */ /* 0x002fe8000000001d */
[----:B------:R-:W-:Y:S04]  /*ae60*/  FADD.FTZ R30, -R30, -RZ ;  /* 0x800000ff1e1e7221 */ /* 0x000fe80000010100 */
[----:B------:R-:W-:Y:S07]  /*ae70*/  FFMA R29, R29, R30, R29 ;  /* 0x0000001e1d1d7223 */ /* 0x000fee000000001d */
.L_x_205:
[----:B------:R-:W-:Y:S05]  /*ae80*/  BSYNC.RECONVERGENT B1 ;  /* 0x0000000000017941 */ /* 0x000fea0003800200 */
.L_x_203:
        /* <DEDUP_REMOVED lines=11> */
.L_x_207:
[----:B------:R-:W1:Y:S02]  /*af40*/  MUFU.RCP R30, R85 ;  /* 0x00000055001e7308 */ /* 0x000e640000001000 */
[----:B-1----:R-:W-:Y:S04]  /*af50*/  FFMA R31, R85, R30, -1 ;  /* 0xbf800000551f7423 */ /* 0x002fe8000000001e */
[----:B------:R-:W-:Y:S04]  /*af60*/  FADD.FTZ R31, -R31, -RZ ;  /* 0x800000ff1f1f7221 */ /* 0x000fe80000010100 */
[----:B------:R-:W-:Y:S07]  /*af70*/  FFMA R30, R30, R31, R30 ;  /* 0x0000001f1e1e7223 */ /* 0x000fee000000001e */
.L_x_208:
[----:B------:R-:W-:Y:S05]  /*af80*/  BSYNC.RECONVERGENT B1 ;  /* 0x0000000000017941 */ /* 0x000fea0003800200 */
.L_x_206:
        /* <DEDUP_REMOVED lines=11> */
.L_x_210:
[----:B------:R-:W1:Y:S02]  /*b040*/  MUFU.RCP R31, R32 ;  /* 0x00000020001f7308 */ /* 0x000e640000001000 */
[----:B-1----:R-:W-:Y:S04]  /*b050*/  FFMA R33, R32, R31, -1 ;  /* 0xbf80000020217423 */ /* 0x002fe8000000001f */
[----:B------:R-:W-:Y:S04]  /*b060*/  FADD.FTZ R34, -R33, -RZ ;  /* 0x800000ff21227221 */ /* 0x000fe80000010100 */
[----:B------:R-:W-:Y:S07]  /*b070*/  FFMA R31, R31, R34, R31 ;  /* 0x000000221f1f7223 */ /* 0x000fee000000001f */
.L_x_211:
[----:B------:R-:W-:Y:S05]  /*b080*/  BSYNC.RECONVERGENT B1 ;  /* 0x0000000000017941 */ /* 0x000fea0003800200 */
.L_x_209:
        /* <DEDUP_REMOVED lines=11> */
.L_x_213:
[----:B------:R-:W1:Y:S02]  /*b140*/  MUFU.RCP R32, R39 ;  /* 0x0000002700207308 */ /* 0x000e640000001000 */
[----:B-1----:R-:W-:Y:S04]  /*b150*/  FFMA R33, R39, R32, -1 ;  /* 0xbf80000027217423 */ /* 0x002fe80000000020 */
[----:B------:R-:W-:Y:S04]  /*b160*/  FADD.FTZ R33, -R33, -RZ ;  /* 0x800000ff21217221 */ /* 0x000fe80000010100 */
[----:B------:R-:W-:Y:S07]  /*b170*/  FFMA R32, R32, R33, R32 ;  /* 0x0000002120207223 */ /* 0x000fee0000000020 */
.L_x_214:
[----:B------:R-:W-:Y:S05]  /*b180*/  BSYNC.RECONVERGENT B1 ;  /* 0x0000000000017941 */ /* 0x000fea0003800200 */
.L_x_212:
        /* <DEDUP_REMOVED lines=11> */
.L_x_216:
[----:B------:R-:W1:Y:S02]  /*b240*/  MUFU.RCP R33, R96 ;  /* 0x0000006000217308 */ /* 0x000e640000001000 */
[----:B-1----:R-:W-:Y:S04]  /*b250*/  FFMA R34, R96, R33, -1 ;  /* 0xbf80000060227423 */ /* 0x002fe80000000021 */
[----:B------:R-:W-:Y:S04]  /*b260*/  FADD.FTZ R34, -R34, -RZ ;  /* 0x800000ff22227221 */ /* 0x000fe80000010100 */
[----:B------:R-:W-:Y:S07]  /*b270*/  FFMA R33, R33, R34, R33 ;  /* 0x0000002221217223 */ /* 0x000fee0000000021 */
.L_x_217:
[----:B------:R-:W-:Y:S05]  /*b280*/  BSYNC.RECONVERGENT B1 ;  /* 0x0000000000017941 */ /* 0x000fea0003800200 */
.L_x_215:
        /* <DEDUP_REMOVED lines=11> */
.L_x_219:
[----:B------:R-:W1:Y:S02]  /*b340*/  MUFU.RCP R34, R83 ;  /* 0x0000005300227308 */ /* 0x000e640000001000 */
[----:B-1----:R-:W-:Y:S04]  /*b350*/  FFMA R35, R83, R34, -1 ;  /* 0xbf80000053237423 */ /* 0x002fe80000000022 */
[----:B------:R-:W-:Y:S04]  /*b360*/  FADD.FTZ R35, -R35, -RZ ;  /* 0x800000ff23237221 */ /* 0x000fe80000010100 */
[----:B------:R-:W-:Y:S07]  /*b370*/  FFMA R34, R34, R35, R34 ;  /* 0x0000002322227223 */ /* 0x000fee0000000022 */
.L_x_220:
[----:B------:R-:W-:Y:S05]  /*b380*/  BSYNC.RECONVERGENT B1 ;  /* 0x0000000000017941 */ /* 0x000fea0003800200 */
.L_x_218:
        /* <DEDUP_REMOVED lines=11> */
.L_x_222:
[----:B------:R-:W1:Y:S02]  /*b440*/  MUFU.RCP R35, R36 ;  /* 0x0000002400237308 */ /* 0x000e640000001000 */
[----:B-1----:R-:W-:Y:S04]  /*b450*/  FFMA R38, R36, R35, -1 ;  /* 0xbf80000024267423 */ /* 0x002fe80000000023 */
[----:B------:R-:W-:Y:S04]  /*b460*/  FADD.FTZ R38, -R38, -RZ ;  /* 0x800000ff26267221 */ /* 0x000fe80000010100 */
[----:B------:R-:W-:Y:S07]  /*b470*/  FFMA R35, R35, R38, R35 ;  /* 0x0000002623237223 */ /* 0x000fee0000000023 */
.L_x_223:
[----:B------:R-:W-:Y:S05]  /*b480*/  BSYNC.RECONVERGENT B1 ;  /* 0x0000000000017941 */ /* 0x000fea0003800200 */
.L_x_221:
        /* <DEDUP_REMOVED lines=11> */
.L_x_225:
[----:B------:R-:W1:Y:S02]  /*b540*/  MUFU.RCP R36, R37 ;  /* 0x0000002500247308 */ /* 0x000e640000001000 */
[----:B-1----:R-:W-:Y:S04]  /*b550*/  FFMA R38, R37, R36, -1 ;  /* 0xbf80000025267423 */ /* 0x002fe80000000024 */
[----:B------:R-:W-:Y:S04]  /*b560*/  FADD.FTZ R39, -R38, -RZ ;  /* 0x800000ff26277221 */ /* 0x000fe80000010100 */
[----:B------:R-:W-:Y:S07]  /*b570*/  FFMA R36, R36, R39, R36 ;  /* 0x0000002724247223 */ /* 0x000fee0000000024 */
.L_x_226:
[----:B------:R-:W-:Y:S05]  /*b580*/  BSYNC.RECONVERGENT B1 ;  /* 0x0000000000017941 */ /* 0x000fea0003800200 */
.L_x_224:
        /* <DEDUP_REMOVED lines=11> */
.L_x_228:
[----:B------:R-:W1:Y:S02]  /*b640*/  MUFU.RCP R37, R94 ;  /* 0x0000005e00257308 */ /* 0x000e640000001000 */
[----:B-1----:R-:W-:Y:S04]  /*b650*/  FFMA R38, R94, R37, -1 ;  /* 0xbf8000005e267423 */ /* 0x002fe80000000025 */
[----:B------:R-:W-:Y:S04]  /*b660*/  FADD.FTZ R38, -R38, -RZ ;  /* 0x800000ff26267221 */ /* 0x000fe80000010100 */
[----:B------:R-:W-:Y:S07]  /*b670*/  FFMA R37, R37, R38, R37 ;  /* 0x0000002625257223 */ /* 0x000fee0000000025 */
.L_x_229:
[----:B------:R-:W-:Y:S05]  /*b680*/  BSYNC.RECONVERGENT B1 ;  /* 0x0000000000017941 */ /* 0x000fea0003800200 */
.L_x_227:
        /* <DEDUP_REMOVED lines=11> */
.L_x_231:
[----:B------:R-:W1:Y:S02]  /*b740*/  MUFU.RCP R38, R81 ;  /* 0x0000005100267308 */ /* 0x000e640000001000 */
[----:B-1----:R-:W-:Y:S04]  /*b750*/  FFMA R39, R81, R38, -1 ;  /* 0xbf80000051277423 */ /* 0x002fe80000000026 */
[----:B------:R-:W-:Y:S04]  /*b760*/  FADD.FTZ R39, -R39, -RZ ;  /* 0x800000ff27277221 */ /* 0x000fe80000010100 */
[----:B------:R-:W-:Y:S07]  /*b770*/  FFMA R38, R38, R39, R38 ;  /* 0x0000002726267223 */ /* 0x000fee0000000026 */
.L_x_232:
[----:B------:R-:W-:Y:S05]  /*b780*/  BSYNC.RECONVERGENT B1 ;  /* 0x0000000000017941 */ /* 0x000fea0003800200 */
.L_x_230:
        /* <DEDUP_REMOVED lines=11> */
.L_x_234:
[----:B------:R-:W1:Y:S02]  /*b840*/  MUFU.RCP R39, R40 ;  /* 0x0000002800277308 */ /* 0x000e640000001000 */
[----:B-1----:R-:W-:Y:S04]  /*b850*/  FFMA R42, R40, R39, -1 ;  /* 0xbf800000282a7423 */ /* 0x002fe80000000027 */
[----:B------:R-:W-:Y:S04]  /*b860*/  FADD.FTZ R42, -R42, -RZ ;  /* 0x800000ff2a2a7221 */ /* 0x000fe80000010100 */
[----:B------:R-:W-:Y:S07]  /*b870*/  FFMA R39, R39, R42, R39 ;  /* 0x0000002a27277223 */ /* 0x000fee0000000027 */
.L_x_235:
[----:B------:R-:W-:Y:S05]  /*b880*/  BSYNC.RECONVERGENT B1 ;  /* 0x0000000000017941 */ /* 0x000fea0003800200 */
.L_x_233:
        /* <DEDUP_REMOVED lines=11> */
.L_x_237:
[----:B------:R-:W1:Y:S02]  /*b940*/  MUFU.RCP R40, R41 ;  /* 0x0000002900287308 */ /* 0x000e640000001000 */
[----:B-1----:R-:W-:Y:S04]  /*b950*/  FFMA R42, R41, R40, -1 ;  /* 0xbf800000292a7423 */ /* 0x002fe80000000028 */
[----:B------:R-:W-:Y:S04]  /*b960*/  FADD.FTZ R43, -R42, -RZ ;  /* 0x800000ff2a2b7221 */ /* 0x000fe80000010100 */
[----:B------:R-:W-:Y:S07]  /*b970*/  FFMA R40, R40, R43, R40 ;  /* 0x0000002b28287223 */ /* 0x000fee0000000028 */
.L_x_238:
[----:B------:R-:W-:Y:S05]  /*b980*/  BSYNC.RECONVERGENT B1 ;  /* 0x0000000000017941 */ /* 0x000fea0003800200 */
.L_x_236:
        /* <DEDUP_REMOVED lines=11> */
.L_x_240:
[----:B------:R-:W1:Y:S02]  /*ba40*/  MUFU.RCP R41, R82 ;  /* 0x0000005200297308 */ /* 0x000e640000001000 */
[----:B-1----:R-:W-:Y:S04]  /*ba50*/  FFMA R42, R82, R41, -1 ;  /* 0xbf800000522a7423 */ /* 0x002fe80000000029 */
[----:B------:R-:W-:Y:S04]  /*ba60*/  FADD.FTZ R42, -R42, -RZ ;  /* 0x800000ff2a2a7221 */ /* 0x000fe80000010100 */
[----:B------:R-:W-:Y:S07]  /*ba70*/  FFMA R41, R41, R42, R41 ;  /* 0x0000002a29297223 */ /* 0x000fee0000000029 */
.L_x_241:
[----:B------:R-:W-:Y:S05]  /*ba80*/  BSYNC.RECONVERGENT B1 ;  /* 0x0000000000017941 */ /* 0x000fea0003800200 */
.L_x_239:
        /* <DEDUP_REMOVED lines=11> */
.L_x_243:
[----:B------:R-:W1:Y:S02]  /*bb40*/  MUFU.RCP R42, R79 ;  /* 0x0000004f002a7308 */ /* 0x000e640000001000 */
[----:B-1----:R-:W-:Y:S04]  /*bb50*/  FFMA R43, R79, R42, -1 ;  /* 0xbf8000004f2b7423 */ /* 0x002fe8000000002a */
[----:B------:R-:W-:Y:S04]  /*bb60*/  FADD.FTZ R43, -R43, -RZ ;  /* 0x800000ff2b2b7221 */ /* 0x000fe80000010100 */
[----:B------:R-:W-:Y:S07]  /*bb70*/  FFMA R42, R42, R43, R42 ;  /* 0x0000002b2a2a7223 */ /* 0x000fee000000002a */
.L_x_244:
[----:B------:R-:W-:Y:S05]  /*bb80*/  BSYNC.RECONVERGENT B1 ;  /* 0x0000000000017941 */ /* 0x000fea0003800200 */
.L_x_242:
        /* <DEDUP_REMOVED lines=11> */
.L_x_246:
[----:B------:R-:W1:Y:S02]  /*bc40*/  MUFU.RCP R43, R80 ;  /* 0x00000050002b7308 */ /* 0x000e640000001000 */
[----:B-1----:R-:W-:Y:S04]  /*bc50*/  FFMA R44, R80, R43, -1 ;  /* 0xbf800000502c7423 */ /* 0x002fe8000000002b */
[----:B------:R-:W-:Y:S04]  /*bc60*/  FADD.FTZ R44, -R44, -RZ ;  /* 0x800000ff2c2c7221 */ /* 0x000fe80000010100 */
[----:B------:R-:W-:Y:S07]  /*bc70*/  FFMA R43, R43, R44, R43 ;  /* 0x0000002c2b2b7223 */ /* 0x000fee000000002b */
.L_x_247:
[----:B------:R-:W-:Y:S05]  /*bc80*/  BSYNC.RECONVERGENT B1 ;  /* 0x0000000000017941 */ /* 0x000fea0003800200 */
.L_x_245:
        /* <DEDUP_REMOVED lines=11> */
.L_x_249:
[----:B------:R-:W1:Y:S02]  /*bd40*/  MUFU.RCP R44, R77 ;  /* 0x0000004d002c7308 */ /* 0x000e640000001000 */
[----:B-1----:R-:W-:Y:S04]  /*bd50*/  FFMA R45, R77, R44, -1 ;  /* 0xbf8000004d2d7423 */ /* 0x002fe8000000002c */
[----:B------:R-:W-:Y:S04]  /*bd60*/  FADD.FTZ R45, -R45, -RZ ;  /* 0x800000ff2d2d7221 */ /* 0x000fe80000010100 */
[----:B------:R-:W-:Y:S07]  /*bd70*/  FFMA R44, R44, R45, R44 ;  /* 0x0000002d2c2c7223 */ /* 0x000fee000000002c */
.L_x_250:
[----:B------:R-:W-:Y:S05]  /*bd80*/  BSYNC.RECONVERGENT B1 ;  /* 0x0000000000017941 */ /* 0x000fea0003800200 */
.L_x_248:
        /* <DEDUP_REMOVED lines=11> */
.L_x_252:
[----:B------:R-:W1:Y:S02]  /*be40*/  MUFU.RCP R45, R56 ;  /* 0x00000038002d7308 */ /* 0x000e640000001000 */
[----:B-1----:R-:W-:Y:S04]  /*be50*/  FFMA R46, R56, R45, -1 ;  /* 0xbf800000382e7423 */ /* 0x002fe8000000002d */
[----:B------:R-:W-:Y:S04]  /*be60*/  FADD.FTZ R46, -R46, -RZ ;  /* 0x800000ff2e2e7221 */ /* 0x000fe80000010100 */
[----:B------:R-:W-:Y:S07]  /*be70*/  FFMA R45, R45, R46, R45 ;  /* 0x0000002e2d2d7223 */ /* 0x000fee000000002d */
.L_x_253:
[----:B------:R-:W-:Y:S05]  /*be80*/  BSYNC.RECONVERGENT B1 ;  /* 0x0000000000017941 */ /* 0x000fea0003800200 */
.L_x_251:
        /* <DEDUP_REMOVED lines=11> */
.L_x_255:
[----:B------:R-:W1:Y:S02]  /*bf40*/  MUFU.RCP R46, R47 ;  /* 0x0000002f002e7308 */ /* 0x000e640000001000 */
[----:B-1----:R-:W-:Y:S04]  /*bf50*/  FFMA R49, R47, R46, -1 ;  /* 0xbf8000002f317423 */ /* 0x002fe8000000002e */
[----:B------:R-:W-:Y:S04]  /*bf60*/  FADD.FTZ R49, -R49, -RZ ;  /* 0x800000ff31317221 */ /* 0x000fe80000010100 */
[----:B------:R-:W-:Y:S07]  /*bf70*/  FFMA R46, R46, R49, R46 ;  /* 0x000000312e2e7223 */ /* 0x000fee000000002e */
.L_x_256:
[----:B------:R-:W-:Y:S05]  /*bf80*/  BSYNC.RECONVERGENT B1 ;  /* 0x0000000000017941 */ /* 0x000fea0003800200 */
.L_x_254:
        /* <DEDUP_REMOVED lines=11> */
.L_x_258:
[----:B------:R-:W1:Y:S02]  /*c040*/  MUFU.RCP R47, R48 ;  /* 0x00000030002f7308 */ /* 0x000e640000001000 */
[----:B-1----:R-:W-:Y:S04]  /*c050*/  FFMA R49, R48, R47, -1 ;  /* 0xbf80000030317423 */ /* 0x002fe8000000002f */
[----:B------:R-:W-:Y:S04]  /*c060*/  FADD.FTZ R50, -R49, -RZ ;  /* 0x800000ff31327221 */ /* 0x000fe80000010100 */
[----:B------:R-:W-:Y:S07]  /*c070*/  FFMA R47, R47, R50, R47 ;  /* 0x000000322f2f7223 */ /* 0x000fee000000002f */
.L_x_259:
[----:B------:R-:W-:Y:S05]  /*c080*/  BSYNC.RECONVERGENT B1 ;  /* 0x0000000000017941 */ /* 0x000fea0003800200 */
.L_x_257:
        /* <DEDUP_REMOVED lines=11> */
.L_x_261:
[----:B------:R-:W1:Y:S02]  /*c140*/  MUFU.RCP R48, R69 ;  /* 0x0000004500307308 */ /* 0x000e640000001000 */
[----:B-1----:R-:W-:Y:S04]  /*c150*/  FFMA R49, R69, R48, -1 ;  /* 0xbf80000045317423 */ /* 0x002fe80000000030 */
[----:B------:R-:W-:Y:S04]  /*c160*/  FADD.FTZ R49, -R49, -RZ ;  /* 0x800000ff31317221 */ /* 0x000fe80000010100 */
[----:B------:R-:W-:Y:S07]  /*c170*/  FFMA R48, R48, R49, R48 ;  /* 0x0000003130307223 */ /* 0x000fee0000000030 */
.L_x_262:
[----:B------:R-:W-:Y:S05]  /*c180*/  BSYNC.RECONVERGENT B1 ;  /* 0x0000000000017941 */ /* 0x000fea0003800200 */
.L_x_260:
        /* <DEDUP_REMOVED lines=11> */
.L_x_264:
[----:B------:R-:W1:Y:S02]  /*c240*/  MUFU.RCP R49, R52 ;  /* 0x0000003400317308 */ /* 0x000e640000001000 */
[----:B-1----:R-:W-:Y:S04]  /*c250*/  FFMA R50, R52, R49, -1 ;  /* 0xbf80000034327423 */ /* 0x002fe80000000031 */
[----:B------:R-:W-:Y:S04]  /*c260*/  FADD.FTZ R50, -R50, -RZ ;  /* 0x800000ff32327221 */ /* 0x000fe80000010100 */
[----:B------:R-:W-:Y:S07]  /*c270*/  FFMA R49, R49, R50, R49 ;  /* 0x0000003231317223 */ /* 0x000fee0000000031 */
.L_x_265:
[----:B------:R-:W-:Y:S05]  /*c280*/  BSYNC.RECONVERGENT B1 ;  /* 0x0000000000017941 */ /* 0x000fea0003800200 */
.L_x_263:
        /* <DEDUP_REMOVED lines=11> */
.L_x_267:
[----:B------:R-:W1:Y:S02]  /*c340*/  MUFU.RCP R50, R51 ;  /* 0x0000003300327308 */ /* 0x000e640000001000 */
[----:B-1----:R-:W-:Y:S04]  /*c350*/  FFMA R52, R51, R50, -1 ;  /* 0xbf80000033347423 */ /* 0x002fe80000000032 */
[----:B------:R-:W-:Y:S04]  /*c360*/  FADD.FTZ R53, -R52, -RZ ;  /* 0x800000ff34357221 */ /* 0x000fe80000010100 */
[----:B------:R-:W-:Y:S07]  /*c370*/  FFMA R50, R50, R53, R50 ;  /* 0x0000003532327223 */ /* 0x000fee0000000032 */
.L_x_268:
[----:B------:R-:W-:Y:S05]  /*c380*/  BSYNC.RECONVERGENT B1 ;  /* 0x0000000000017941 */ /* 0x000fea0003800200 */
.L_x_266:
        /* <DEDUP_REMOVED lines=11> */
.L_x_270:
[----:B------:R-:W1:Y:S02]  /*c440*/  MUFU.RCP R51, R92 ;  /* 0x0000005c00337308 */ /* 0x000e640000001000 */
[----:B-1----:R-:W-:Y:S04]  /*c450*/  FFMA R52, R92, R51, -1 ;  /* 0xbf8000005c347423 */ /* 0x002fe80000000033 */
[----:B------:R-:W-:Y:S04]  /*c460*/  FADD.FTZ R52, -R52, -RZ ;  /* 0x800000ff34347221 */ /* 0x000fe80000010100 */
[----:B------:R-:W-:Y:S07]  /*c470*/  FFMA R51, R51, R52, R51 ;  /* 0x0000003433337223 */ /* 0x000fee0000000033 */
.L_x_271:
[----:B------:R-:W-:Y:S05]  /*c480*/  BSYNC.RECONVERGENT B1 ;  /* 0x0000000000017941 */ /* 0x000fea0003800200 */
.L_x_269:
        /* <DEDUP_REMOVED lines=11> */
.L_x_273:
[----:B------:R-:W1:Y:S02]  /*c540*/  MUFU.RCP R52, R67 ;  /* 0x0000004300347308 */ /* 0x000e640000001000 */
[----:B-1----:R-:W-:Y:S04]  /*c550*/  FFMA R53, R67, R52, -1 ;  /* 0xbf80000043357423 */ /* 0x002fe80000000034 */
[----:B------:R-:W-:Y:S04]  /*c560*/  FADD.FTZ R53, -R53, -RZ ;  /* 0x800000ff35357221 */ /* 0x000fe80000010100 */
[----:B------:R-:W-:Y:S07]  /*c570*/  FFMA R52, R52, R53, R52 ;  /* 0x0000003534347223 */ /* 0x000fee0000000034 */
.L_x_274:
[----:B------:R-:W-:Y:S05]  /*c580*/  BSYNC.RECONVERGENT B1 ;  /* 0x0000000000017941 */ /* 0x000fea0003800200 */
.L_x_272:
        /* <DEDUP_REMOVED lines=11> */
.L_x_276:
[----:B------:R-:W1:Y:S02]  /*c640*/  MUFU.RCP R53, R54 ;  /* 0x0000003600357308 */ /* 0x000e640000001000 */
[----:B-1----:R-:W-:Y:S04]  /*c650*/  FFMA R56, R54, R53, -1 ;  /* 0xbf80000036387423 */ /* 0x002fe80000000035 */
[----:B------:R-:W-:Y:S04]  /*c660*/  FADD.FTZ R56, -R56, -RZ ;  /* 0x800000ff38387221 */ /* 0x000fe80000010100 */
[----:B------:R-:W-:Y:S07]  /*c670*/  FFMA R53, R53, R56, R53 ;  /* 0x0000003835357223 */ /* 0x000fee0000000035 */
.L_x_277:
[----:B------:R-:W-:Y:S05]  /*c680*/  BSYNC.RECONVERGENT B1 ;  /* 0x0000000000017941 */ /* 0x000fea0003800200 */
.L_x_275:
        /* <DEDUP_REMOVED lines=11> */
.L_x_279:
[----:B------:R-:W1:Y:S02]  /*c740*/  MUFU.RCP R54, R55 ;  /* 0x0000003700367308 */ /* 0x000e640000001000 */
[----:B-1----:R-:W-:Y:S04]  /*c750*/  FFMA R56, R55, R54, -1 ;  /* 0xbf80000037387423 */ /* 0x002fe80000000036 */
[----:B------:R-:W-:Y:S04]  /*c760*/  FADD.FTZ R57, -R56, -RZ ;  /* 0x800000ff38397221 */ /* 0x000fe80000010100 */
[----:B------:R-:W-:Y:S07]  /*c770*/  FFMA R54, R54, R57, R54 ;  /* 0x0000003936367223 */ /* 0x000fee0000000036 */
.L_x_280:
[----:B------:R-:W-:Y:S05]  /*c780*/  BSYNC.RECONVERGENT B1 ;  /* 0x0000000000017941 */ /* 0x000fea0003800200 */
.L_x_278:
        /* <DEDUP_REMOVED lines=11> */
.L_x_282:
[----:B------:R-:W1:Y:S02]  /*c840*/  MUFU.RCP R55, R100 ;  /* 0x0000006400377308 */ /* 0x000e640000001000 */
[----:B-1----:R-:W-:Y:S04]  /*c850*/  FFMA R56, R100, R55, -1 ;  /* 0xbf80000064387423 */ /* 0x002fe80000000037 */
[----:B------:R-:W-:Y:S04]  /*c860*/  FADD.FTZ R56, -R56, -RZ ;  /* 0x800000ff38387221 */ /* 0x000fe80000010100 */
[----:B------:R-:W-:Y:S07]  /*c870*/  FFMA R55, R55, R56, R55 ;  /* 0x0000003837377223 */ /* 0x000fee0000000037 */
.L_x_283:
[----:B------:R-:W-:Y:S05]  /*c880*/  BSYNC.RECONVERGENT B1 ;  /* 0x0000000000017941 */ /* 0x000fea0003800200 */
.L_x_281:
        /* <DEDUP_REMOVED lines=11> */
.L_x_285:
[----:B------:R-:W1:Y:S02]  /*c940*/  MUFU.RCP R56, R93 ;  /* 0x0000005d00387308 */ /* 0x000e640000001000 */
[----:B-1----:R-:W-:Y:S04]  /*c950*/  FFMA R57, R93, R56, -1 ;  /* 0xbf8000005d397423 */ /* 0x002fe80000000038 */
[----:B------:R-:W-:Y:S04]  /*c960*/  FADD.FTZ R57, -R57, -RZ ;  /* 0x800000ff39397221 */ /* 0x000fe80000010100 */
[----:B------:R-:W-:Y:S07]  /*c970*/  FFMA R56, R56, R57, R56 ;  /* 0x0000003938387223 */ /* 0x000fee0000000038 */
.L_x_286:
[----:B------:R-:W-:Y:S05]  /*c980*/  BSYNC.RECONVERGENT B1 ;  /* 0x0000000000017941 */ /* 0x000fea0003800200 */
.L_x_284:
        /* <DEDUP_REMOVED lines=11> */
.L_x_288:
[----:B------:R-:W1:Y:S02]  /*ca40*/  MUFU.RCP R57, R78 ;  /* 0x0000004e00397308 */ /* 0x000e640000001000 */
[----:B-1----:R-:W-:Y:S04]  /*ca50*/  FFMA R58, R78, R57, -1 ;  /* 0xbf8000004e3a7423 */ /* 0x002fe80000000039 */
[----:B------:R-:W-:Y:S04]  /*ca60*/  FADD.FTZ R58, -R58, -RZ ;  /* 0x800000ff3a3a7221 */ /* 0x000fe80000010100 */
[----:B------:R-:W-:Y:S07]  /*ca70*/  FFMA R57, R57, R58, R57 ;  /* 0x0000003a39397223 */ /* 0x000fee0000000039 */
.L_x_289:
[----:B------:R-:W-:Y:S05]  /*ca80*/  BSYNC.RECONVERGENT B1 ;  /* 0x0000000000017941 */ /* 0x000fea0003800200 */
.L_x_287:
        /* <DEDUP_REMOVED lines=11> */
.L_x_291:
[----:B------:R-:W1:Y:S02]  /*cb40*/  MUFU.RCP R58, R59 ;  /* 0x0000003b003a7308 */ /* 0x000e640000001000 */
[----:B-1----:R-:W-:Y:S04]  /*cb50*/  FFMA R61, R59, R58, -1 ;  /* 0xbf8000003b3d7423 */ /* 0x002fe8000000003a */
[----:B------:R-:W-:Y:S04]  /*cb60*/  FADD.FTZ R61, -R61, -RZ ;  /* 0x800000ff3d3d7221 */ /* 0x000fe80000010100 */
[----:B------:R-:W-:Y:S07]  /*cb70*/  FFMA R58, R58, R61, R58 ;  /* 0x0000003d3a3a7223 */ /* 0x000fee000000003a */
.L_x_292:
[----:B------:R-:W-:Y:S05]  /*cb80*/  BSYNC.RECONVERGENT B1 ;  /* 0x0000000000017941 */ /* 0x000fea0003800200 */
.L_x_290:
        /* <DEDUP_REMOVED lines=11> */
.L_x_294:
[----:B------:R-:W1:Y:S02]  /*cc40*/  MUFU.RCP R59, R60 ;  /* 0x0000003c003b7308 */ /* 0x000e640000001000 */
[----:B-1----:R-:W-:Y:S04]  /*cc50*/  FFMA R61, R60, R59, -1 ;  /* 0xbf8000003c3d7423 */ /* 0x002fe8000000003b */
[----:B------:R-:W-:Y:S04]  /*cc60*/  FADD.FTZ R62, -R61, -RZ ;  /* 0x800000ff3d3e7221 */ /* 0x000fe80000010100 */
[----:B------:R-:W-:Y:S07]  /*cc70*/  FFMA R59, R59, R62, R59 ;  /* 0x0000003e3b3b7223 */ /* 0x000fee000000003b */
.L_x_295:
[----:B------:R-:W-:Y:S05]  /*cc80*/  BSYNC.RECONVERGENT B1 ;  /* 0x0000000000017941 */ /* 0x000fea0003800200 */
.L_x_293:
        /* <DEDUP_REMOVED lines=11> */
.L_x_297:
[----:B------:R-:W1:Y:S02]  /*cd40*/  MUFU.RCP R60, R95 ;  /* 0x0000005f003c7308 */ /* 0x000e640000001000 */
[----:B-1----:R-:W-:Y:S04]  /*cd50*/  FFMA R61, R95, R60, -1 ;  /* 0xbf8000005f3d7423 */ /* 0x002fe8000000003c */
[----:B------:R-:W-:Y:S04]  /*cd60*/  FADD.FTZ R61, -R61, -RZ ;  /* 0x800000ff3d3d7221 */ /* 0x000fe80000010100 */
[----:B------:R-:W-:Y:S07]  /*cd70*/  FFMA R60, R60, R61, R60 ;  /* 0x0000003d3c3c7223 */ /* 0x000fee000000003c */
.L_x_298:
[----:B------:R-:W-:Y:S05]  /*cd80*/  BSYNC.RECONVERGENT B1 ;  /* 0x0000000000017941 */ /* 0x000fea0003800200 */
.L_x_296:
        /* <DEDUP_REMOVED lines=11> */
.L_x_300:
[----:B------:R-:W1:Y:S02]  /*ce40*/  MUFU.RCP R61, R90 ;  /* 0x0000005a003d7308 */ /* 0x000e640000001000 */
[----:B-1----:R-:W-:Y:S04]  /*ce50*/  FFMA R62, R90, R61, -1 ;  /* 0xbf8000005a3e7423 */ /* 0x002fe8000000003d */
[----:B------:R-:W-:Y:S04]  /*ce60*/  FADD.FTZ R62, -R62, -RZ ;  /* 0x800000ff3e3e7221 */ /* 0x000fe80000010100 */
[----:B------:R-:W-:Y:S07]  /*ce70*/  FFMA R61, R61, R62, R61 ;  /* 0x0000003e3d3d7223 */ /* 0x000fee000000003d */
.L_x_301:
[----:B------:R-:W-:Y:S05]  /*ce80*/  BSYNC.RECONVERGENT B1 ;  /* 0x0000000000017941 */ /* 0x000fea0003800200 */
.L_x_299:
        /* <DEDUP_REMOVED lines=11> */
.L_x_303:
[----:B------:R-:W1:Y:S02]  /*cf40*/  MUFU.RCP R62, R63 ;  /* 0x0000003f003e7308 */ /* 0x000e640000001000 */
[----:B-1----:R-:W-:Y:S04]  /*cf50*/  FFMA R64, R63, R62, -1 ;  /* 0xbf8000003f407423 */ /* 0x002fe8000000003e */
[----:B------:R-:W-:Y:S04]  /*cf60*/  FADD.FTZ R67, -R64, -RZ ;  /* 0x800000ff40437221 */ /* 0x000fe80000010100 */
[----:B------:R-:W-:Y:S07]  /*cf70*/  FFMA R62, R62, R67, R62 ;  /* 0x000000433e3e7223 */ /* 0x000fee000000003e */
.L_x_304:
[----:B------:R-:W-:Y:S05]  /*cf80*/  BSYNC.RECONVERGENT B1 ;  /* 0x0000000000017941 */ /* 0x000fea0003800200 */
.L_x_302:
        /* <DEDUP_REMOVED lines=11> */
.L_x_306:
[----:B------:R-:W1:Y:S02]  /*d040*/  MUFU.RCP R63, R66 ;  /* 0x00000042003f7308 */ /* 0x000e640000001000 */
[----:B-1----:R-:W-:Y:S04]  /*d050*/  FFMA R64, R66, R63, -1 ;  /* 0xbf80000042407423 */ /* 0x002fe8000000003f */
[----:B------:R-:W-:Y:S04]  /*d060*/  FADD.FTZ R64, -R64, -RZ ;  /* 0x800000ff40407221 */ /* 0x000fe80000010100 */
[----:B------:R-:W-:Y:S07]  /*d070*/  FFMA R63, R63, R64, R63 ;  /* 0x000000403f3f7223 */ /* 0x000fee000000003f */
.L_x_307:
[----:B------:R-:W-:Y:S05]  /*d080*/  BSYNC.RECONVERGENT B1 ;  /* 0x0000000000017941 */ /* 0x000fea0003800200 */
.L_x_305:
        /* <DEDUP_REMOVED lines=9> */
[----:B------:R-:W-:Y:S05]  /*d120*/  BRA `(.L_x_310) ;  /* 0x0000000000107947 */ /* 0x000fea0003800000 */
.L_x_309:
[----:B------:R-:W1:Y:S02]  /*d130*/  MUFU.RCP R64, R65 ;  /* 0x0000004100407308 */ /* 0x000e640000001000 */
[----:B-1----:R-:W-:Y:S04]  /*d140*/  FFMA R66, R65, R64, -1 ;  /* 0xbf80000041427423 */ /* 0x002fe80000000040 */
[----:B------:R-:W-:Y:S04]  /*d150*/  FADD.FTZ R67, -R66, -RZ ;  /* 0x800000ff42437221 */ /* 0x000fe80000010100 */
[----:B------:R-:W-:Y:S07]  /*d160*/  FFMA R64, R64, R67, R64 ;  /* 0x0000004340407223 */ /* 0x000fee0000000040 */
.L_x_310:
[----:B------:R-:W-:Y:S05]  /*d170*/  BSYNC.RECONVERGENT B1 ;  /* 0x0000000000017941 */ /* 0x000fea0003800200 */
.L_x_308:
[----:B------:R-:W-:Y:S01]  /*d180*/  F2FP.F16.F32.PACK_AB R78, R6, R5 ;  /* 0x00000005064e723e */ /* 0x000fe200000000ff */
[----:B------:R-:W-:Y:S01]  /*d190*/  BSSY.RECONVERGENT B0, `(.L_x_311) ;  /* 0x000004f000007945 */ /* 0x000fe20003800200 */
[----:B------:R-:W-:Y:S02]  /*d1a0*/  F2FP.F16.F32.PACK_AB R6, R14, R13 ;  /* 0x0000000d0e06723e */ /* 0x000fe400000000ff */
[----:B------:R-:W-:Y:S01]  /*d1b0*/  F2FP.F16.F32.PACK_AB R13, R28, R27 ;  /* 0x0000001b1c0d723e */ /* 0x000fe200000000ff */
[----:B------:R-:W-:Y:S01]  /*d1c0*/  IMAD.U32 R28, RZ, RZ, UR43 ;  /* 0x0000002bff1c7e24 */ /* 0x000fe2000f8e00ff */
[----:B------:R-:W-:Y:S01]  /*d1d0*/  F2FP.F16.F32.PACK_AB R77, R4, R3 ;  /* 0x00000003044d723e */ /* 0x000fe200000000ff */
[----:B------:R-:W-:Y:S01]  /*d1e0*/  IMAD.MOV.U32 R3, RZ, RZ, 0x10 ;  /* 0x00000010ff037424 */ /* 0x000fe200078e00ff */
[----:B------:R-:W-:Y:S01]  /*d1f0*/  F2FP.F16.F32.PACK_AB R14, R30, R29 ;  /* 0x0000001d1e0e723e */ /* 0x000fe200000000ff */
[----:B------:R-:W-:Y:S01]  /*d200*/  IMAD R29, R28, 0x2000, R225 ;  /* 0x000020001c1d7824 */ /* 0x000fe200078e02e1 */
[----:B------:R-:W-:Y:S02]  /*d210*/  ISETP.NE.U32.AND P0, PT, R226, 0x1, PT ;  /* 0x00000001e200780c */ /* 0x000fe40003f05070 */
[----:B------:R-:W-:Y:S02]  /*d220*/  F2FP.F16.F32.PACK_AB R79, R8, R7 ;  /* 0x00000007084f723e */ /* 0x000fe400000000ff */
[----:B------:R-:W-:Y:S02]  /*d230*/  F2FP.F16.F32.PACK_AB R7, R16, R15 ;  /* 0x0000000f1007723e */ /* 0x000fe400000000ff */
[----:B------:R-:W-:Y:S02]  /*d240*/  F2FP.F16.F32.PACK_AB R15, R32, R31 ;  /* 0x0000001f200f723e */ /* 0x000fe400000000ff */
[----:B------:R-:W-:Y:S02]  /*d250*/  LEA R32, R29, UR41, 0x1 ;  /* 0x000000291d207c11 */ /* 0x000fe4000f8e08ff */
[----:B------:R-:W-:Y:S02]  /*d260*/  SEL R3, R3, 0xfffffff0, P0 ;  /* 0xfffffff003037807 */ /* 0x000fe40000000000 */
[----:B------:R-:W-:Y:S02]  /*d270*/  F2FP.F16.F32.PACK_AB R76, R2, R0 ;  /* 0x00000000024c723e */ /* 0x000fe400000000ff */
[----:B------:R-:W-:Y:S01]  /*d280*/  F2FP.F16.F32.PACK_AB R16, R34, R33 ;  /* 0x000000212210723e */ /* 0x000fe200000000ff */
[--C-:B------:R-:W-:Y:S01]  /*d290*/  IMAD.IADD R33, R3, 0x1, R32.reuse ;  /* 0x0000000103217824 */ /* 0x100fe200078e0220 */
[----:B------:R-:W-:Y:S01]  /*d2a0*/  F2FP.F16.F32.PACK_AB R4, R10, R9 ;  /* 0x000000090a04723e */ /* 0x000fe200000000ff */
[----:B------:R1:W-:Y:S01]  /*d2b0*/  STS.128 [R32+0x400], R76 ;  /* 0x0004004c20007388 */ /* 0x0003e20000000c00 */
[----:B------:R-:W-:Y:S01]  /*d2c0*/  F2FP.F16.F32.PACK_AB R5, R12, R11 ;  /* 0x0000000b0c05723e */ /* 0x000fe200000000ff */
[----:B------:R-:W-:Y:S01]  /*d2d0*/  VIADD R34, R32, 0x400 ;  /* 0x0000040020227836 */ /* 0x000fe20000000000 */
[----:B------:R-:W-:Y:S02]  /*d2e0*/  F2FP.F16.F32.PACK_AB R8, R18, R17 ;  /* 0x000000111208723e */ /* 0x000fe400000000ff */
[----:B------:R-:W-:Y:S01]  /*d2f0*/  F2FP.F16.F32.PACK_AB R17, R36, R35 ;  /* 0x000000232411723e */ /* 0x000fe200000000ff */
[----:B------:R1:W-:Y:S01]  /*d300*/  STS.128 [R33+0x400], R4 ;  /* 0x0004000421007388 */ /* 0x0003e20000000c00 */
[----:B------:R-:W-:Y:S01]  /*d310*/  F2FP.F16.F32.PACK_AB R9, R20, R19 ;  /* 0x000000131409723e */ /* 0x000fe200000000ff */
[----:B------:R-:W-:Y:S01]  /*d320*/  IMAD R36, R224, 0x10, R32 ;  /* 0x00000010e0247824 */ /* 0x000fe200078e0220 */
[----:B------:R-:W-:Y:S01]  /*d330*/  F2FP.F16.F32.PACK_AB R10, R22, R21 ;  /* 0x00000015160a723e */ /* 0x000fe200000000ff */
[----:B------:R-:W-:Y:S01]  /*d340*/  IMAD R34, R223, 0x10, R34 ;  /* 0x00000010df227824 */ /* 0x000fe200078e0222 */
[----:B------:R-:W-:Y:S01]  /*d350*/  F2FP.F16.F32.PACK_AB R11, R24, R23 ;  /* 0x00000017180b723e */ /* 0x000fe200000000ff */
[----:B------:R-:W-:Y:S01]  /*d360*/  IMAD.IADD R35, R3, 0x1, R36 ;  /* 0x0000000103237824 */ /* 0x000fe200078e0224 */
[----:B------:R-:W-:Y:S02]  /*d370*/  F2FP.F16.F32.PACK_AB R12, R26, R25 ;  /* 0x000000191a0c723e */ /* 0x000fe400000000ff */
[----:B------:R-:W-:Y:S01]  /*d380*/  F2FP.F16.F32.PACK_AB R18, R38, R37 ;  /* 0x000000252612723e */ /* 0x000fe200000000ff */
[----:B------:R1:W-:Y:S01]  /*d390*/  STS.128 [R36+0x400], R8 ;  /* 0x0004000824007388 */ /* 0x0003e20000000c00 */
[----:B------:R-:W-:Y:S01]  /*d3a0*/  F2FP.F16.F32.PACK_AB R19, R40, R39 ;  /* 0x000000272813723e */ /* 0x000fe200000000ff */
[----:B------:R-:W-:Y:S01]  /*d3b0*/  IMAD R37, R223, 0x10, R32 ;  /* 0x00000010df257824 */ /* 0x000fe200078e0220 */
[----:B------:R-:W-:Y:S01]  /*d3c0*/  F2FP.F16.F32.PACK_AB R20, R42, R41 ;  /* 0x000000292a14723e */ /* 0x000fe200000000ff */
[----:B------:R1:W-:Y:S01]  /*d3d0*/  STS.128 [R35+0x400], R12 ;  /* 0x0004000c23007388 */ /* 0x0003e20000000c00 */
[--C-:B------:R-:W-:Y:S01]  /*d3e0*/  IMAD R38, R224, 0x10, R34.reuse ;  /* 0x00000010e0267824 */ /* 0x100fe200078e0222 */
[----:B------:R-:W-:Y:S01]  /*d3f0*/  F2FP.F16.F32.PACK_AB R21, R44, R43 ;  /* 0x0000002b2c15723e */ /* 0x000fe200000000ff */
[C---:B------:R-:W-:Y:S01]  /*d400*/  IMAD.IADD R34, R3.reuse, 0x1, R34 ;  /* 0x0000000103227824 */ /* 0x040fe200078e0222 */
[----:B------:R1:W-:Y:S01]  /*d410*/  STS.128 [R37+0x400], R16 ;  /* 0x0004001025007388 */ /* 0x0003e20000000c00 */
[----:B------:R-:W-:Y:S01]  /*d420*/  F2FP.F16.F32.PACK_AB R22, R46, R45 ;  /* 0x0000002d2e16723e */ /* 0x000fe200000000ff */
[----:B------:R-:W-:Y:S01]  /*d430*/  IMAD.IADD R3, R3, 0x1, R38 ;  /* 0x0000000103037824 */ /* 0x000fe200078e0226 */
[----:B------:R-:W-:Y:S02]  /*d440*/  F2FP.F16.F32.PACK_AB R23, R48, R47 ;  /* 0x0000002f3017723e */ /* 0x000fe400000000ff */
[----:B------:R-:W-:Y:S02]  /*d450*/  F2FP.F16.F32.PACK_AB R24, R50, R49 ;  /* 0x000000313218723e */ /* 0x000fe400000000ff */
[----:B------:R-:W-:Y:S01]  /*d460*/  F2FP.F16.F32.PACK_AB R25, R52, R51 ;  /* 0x000000333419723e */ /* 0x000fe200000000ff */
[----:B------:R1:W-:Y:S01]  /*d470*/  STS.128 [R34], R20 ;  /* 0x0000001422007388 */ /* 0x0003e20000000c00 */
[----:B------:R-:W-:Y:S02]  /*d480*/  F2FP.F16.F32.PACK_AB R26, R54, R53 ;  /* 0x00000035361a723e */ /* 0x000fe400000000ff */
[----:B------:R-:W-:Y:S02]  /*d490*/  F2FP.F16.F32.PACK_AB R27, R56, R55 ;  /* 0x00000037381b723e */ /* 0x000fe400000000ff */
[----:B------:R-:W-:Y:S02]  /*d4a0*/  F2FP.F16.F32.PACK_AB R28, R58, R57 ;  /* 0x000000393a1c723e */ /* 0x000fe400000000ff */
[----:B------:R-:W-:Y:S01]  /*d4b0*/  F2FP.F16.F32.PACK_AB R29, R60, R59 ;  /* 0x0000003b3c1d723e */ /* 0x000fe200000000ff */
[----:B------:R1:W-:Y:S01]  /*d4c0*/  STS.128 [R38], R24 ;  /* 0x0000001826007388 */ /* 0x0003e20000000c00 */
[----:B------:R-:W-:Y:S02]  /*d4d0*/  F2FP.F16.F32.PACK_AB R30, R62, R61 ;  /* 0x0000003d3e1e723e */ /* 0x000fe400000000ff */
[----:B------:R-:W-:Y:S02]  /*d4e0*/  F2FP.F16.F32.PACK_AB R31, R64, R63 ;  /* 0x0000003f401f723e */ /* 0x000fe400000000ff */
[----:B------:R-:W-:Y:S03]  /*d4f0*/  ISETP.NE.AND P0, PT, R227, RZ, PT ;  /* 0x000000ffe300720c */ /* 0x000fe60003f05270 */
[----:B------:R1:W-:Y:S01]  /*d500*/  STS.128 [R3], R28 ;  /* 0x0000001c03007388 */ /* 0x0003e20000000c00 */
[----:B------:R-:W-:Y:S01]  /*d510*/  @!PT LDS RZ, [RZ] ;  /* 0x00000000fffff984 */ /* 0x000fe20000000800 */
[----:B------:R-:W-:Y:S01]  /*d520*/  @!PT LDS RZ, [RZ] ;  /* 0x00000000fffff984 */ /* 0x000fe20000000800 */
[----:B------:R-:W-:Y:S01]  /*d530*/  @!PT LDS RZ, [RZ] ;  /* 0x00000000fffff984 */ /* 0x000fe20000000800 */
[----:B------:R-:W-:Y:S01]  /*d540*/  @!PT LDS RZ, [RZ] ;  /* 0x00000000fffff984 */ /* 0x000fe20000000800 */
[----:B------:R2:W-:Y:S06]  /*d550*/  MEMBAR.ALL.CTA ;  /* 0x0000000000007992 */ /* 0x0005ec0000008000 */
[----:B--2---:R-:W2:Y:S02]  /*d560*/  FENCE.VIEW.ASYNC.S ;  /* 0x00000000000073c6 */ /* 0x004ea40000000000 */
[----:B--2---:R-:W-:Y:S06]  /*d570*/  BAR.SYNC.DEFER_BLOCKING 0x1, 0x80 ;  /* 0x0042000000007b1d */ /* 0x004fec0000010000 */
[----:B------:R-:W-:Y:S05]  /*d580*/  @P0 BRA `(.L_x_312) ;  /* 0x00000000003c0947 */ /* 0x000fea0003800000 */
[----:B------:R-:W-:Y:S01]  /*d590*/  UIADD3 UR8, UP0, UPT, UR46, 0x680, URZ ;  /* 0x000006802e087890 */ /* 0x000fe2000ff1e0ff */
[----:B------:R-:W-:Y:S01]  /*d5a0*/  R2UR UR6, R207 ;  /* 0x00000000cf0672ca */ /* 0x000fe200000e0000 */
[----:B------:R-:W-:Y:S01]  /*d5b0*/  ULEA UR4, UR43, UR41, 0xe ;  /* 0x000000292b047291 */ /* 0x000fe2000f8e70ff */
[----:B------:R-:W-:Y:S01]  /*d5c0*/  PLOP3.LUT P0, PT, PT, PT, PT, 0x80, 0x8 ;  /* 0x000000000008781c */ /* 0x000fe20003f0f070 */
[----:B------:R-:W-:Y:S01]  /*d5d0*/  UIADD3.X UR9, UPT, UPT, URZ, UR47, URZ, UP0, !UPT ;  /* 0x0000002fff097290 */ /* 0x000fe200087fe4ff */
[----:B------:R-:W-:Y:S01]  /*d5e0*/  IMAD.IADD R70, R209, 0x1, R70 ;  /* 0x00000001d1467824 */ /* 0x000fe200078e0246 */
[----:B------:R-:W-:Y:S11]  /*d5f0*/  UIADD3 UR4, UPT, UPT, UR4, 0x400, URZ ;  /* 0x0000040004047890 */ /* 0x000ff6000fffe0ff */
[----:B------:R-:W-:Y:S01]  /*d600*/  @!UPT UIADD3 URZ, UPT, UPT, URZ, URZ, URZ ;  /* 0x000000fffffff290 */ /* 0x000fe2000fffe0ff */
.L_x_313:
[----:B------:R-:W-:Y:S02]  /*d610*/  PLOP3.LUT P1, PT, P1, P0, PT, 0xf2, 0x2f ;  /* 0x00000000002f781c */ /* 0x000fe40000f21e72 */
[----:B------:R-:W-:Y:S01]  /*d620*/  @P0 R2UR P1, UR5, R70 ;  /* 0x00000000460502ca */ /* 0x000fe20000020000 */
[----:B------:R-:W-:Y:S07]  /*d630*/  UMOV UR7, UR36 ;  /* 0x0000002400077c82 */ /* 0x000fee0008000000 */
[----:B------:R-:W-:Y:S05]  /*d640*/  @P0 PLOP3.LUT P0, PT, P1, PT, PT, 0x80, 0x8 ;  /* 0x000000000008081c */ /* 0x000fea0000f0f070 */
[----:B------:R2:W-:Y:S08]  /*d650*/  UTMASTG.3D [UR4], [UR8] ;  /* 0x00000004080073b5 */ /* 0x0005f00008010000 */
[----:B--2---:R-:W-:Y:S05]  /*d660*/  @P0 BRA.U.ANY `(.L_x_313) ;  /* 0xfffffffd00e80947 */ /* 0x004fea000393ffff */
[----:B------:R0:W-:Y:S02]  /*d670*/  UTMACMDFLUSH ;  /* 0x00000000000079b7 */ /* 0x0001e40000000000 */
.L_x_312:
[----:B------:R-:W-:Y:S05]  /*d680*/  BSYNC.RECONVERGENT B0 ;  /* 0x0000000000007941 */ /* 0x000fea0003800200 */
.L_x_311:
[----:B------:R-:W-:Y:S01]  /*d690*/  UIADD3 UR43, UPT, UPT, UR43, 0x1, URZ ;  /* 0x000000012b2b7890 */ /* 0x000fe2000fffe0ff */
[----:B------:R-:W-:Y:S01]  /*d6a0*/  ISETP.NE.AND P0, PT, R227, RZ, PT ;  /* 0x000000ffe300720c */ /* 0x000fe20003f05270 */
[----:B------:R-:W-:Y:S02]  /*d6b0*/  BSSY.RECONVERGENT B0, `(.L_x_314) ;  /* 0x0000007000007945 */ /* 0x000fe40003800200 */
[----:B------:R-:W-:Y:S04]  /*d6c0*/  UISETP.NE.AND UP0, UPT, UR43, 0x4, UPT ;  /* 0x000000042b00788c */ /* 0x000fe8000bf05270 */
[----:B------:R-:W-:Y:S02]  /*d6d0*/  USEL UR4, URZ, 0x1, UP0 ;  /* 0x00000001ff047887 */ /* 0x000fe40008000000 */
[----:B------:R-:W-:Y:S02]  /*d6e0*/  USEL UR43, UR43, URZ, UP0 ;  /* 0x000000ff2b2b7287 */ /* 0x000fe40008000000 */
[----:B------:R-:W-:Y:S02]  /*d6f0*/  ULOP3.LUT UR44, UR44, UR4, URZ, 0x3c, !UPT ;  /* 0x000000042c2c7292 */ /* 0x000fe4000f8e3cff */
[----:B------:R-:W-:Y:S10]  /*d700*/  @P0 BRA `(.L_x_315) ;  /* 0x0000000000040947 */ /* 0x000ff40003800000 */
[----:B------:R-:W-:Y:S04]  /*d710*/  DEPBAR.LE SB0, 0x1 ;  /* 0x000080400000791a */ /* 0x000fe80000000000 */
.L_x_315:
[----:B------:R-:W-:Y:S05]  /*d720*/  BSYNC.RECONVERGENT B0 ;  /* 0x0000000000007941 */ /* 0x000fea0003800200 */
.L_x_314:
[----:B------:R-:W-:Y:S01]  /*d730*/  BAR.SYNC.DEFER_BLOCKING 0x1, 0x80 ;  /* 0x0042000000007b1d */ /* 0x000fe20000010000 */
[----:B------:R-:W-:Y:S01]  /*d740*/  ISETP.NE.AND P3, PT, R231, RZ, PT ;  /* 0x000000ffe700720c */ /* 0x000fe20003f65270 */
[----:B------:R-:W-:Y:S05]  /*d750*/  VIADD R214, R214, 0x1 ;  /* 0x00000001d6d67836 */ /* 0x000fea0000000000 */
[----:B------:R-:W-:Y:S01]  /*d760*/  ISETP.GE.U32.AND P0, PT, R214, 0x2, PT ;  /* 0x00000002d600780c */ /* 0x000fe20003f06070 */
[----:B------:R-:W-:Y:S11]  /*d770*/  BSSY.RECONVERGENT B0, `(.L_x_316) ;  /* 0x000000b000007945 */ /* 0x000ff60003800200 */
[----:B------:R-:W-:Y:S01]  /*d780*/  @!UPT UIADD3 URZ, UPT, UPT, URZ, URZ, URZ ;  /* 0x000000fffffff290 */ /* 0x000fe2000fffe0ff */
[----:B------:R-:W-:Y:S05]  /*d790*/  @!P0 BRA `(.L_x_317) ;  /* 0x0000000000208947 */ /* 0x000fea0003800000 */
[C---:B-1----:R-:W-:Y:S01]  /*d7a0*/  @!P3 LEA R3, R220.reuse, UR41, 0x3 ;  /* 0x00000029dc03bc11 */ /* 0x042fe2000f8e18ff */
[----:B------:R-:W-:Y:S02]  /*d7b0*/  IMAD.U32 R0, RZ, RZ, UR37 ;  /* 0x00000025ff007e24 */ /* 0x000fe4000f8e00ff */
[----:B------:R-:W-:Y:S02]  /*d7c0*/  VIADD R220, R220, 0x1 ;  /* 0x00000001dcdc7836 */ /* 0x000fe40000000000 */
[----:B------:R-:W-:Y:S03]  /*d7d0*/  @!P3 VIADD R3, R3, 0x70 ;  /* 0x000000700303b836 */ /* 0x000fe60000000000 */
[----:B------:R-:W-:Y:S02]  /*d7e0*/  ISETP.NE.AND P0, PT, R220, 0x4, PT ;  /* 0x00000004dc00780c */ /* 0x000fe40003f05270 */
[----:B------:R-:W-:Y:S02]  /*d7f0*/  @!P3 PRMT R0, R0, 0x654, R3 ;  /* 0x000006540000b816 */ /* 0x000fe40000000003 */
[----:B------:R-:W-:Y:S02]  /*d800*/  SEL R220, R220, RZ, P0 ;  /* 0x000000ffdcdc7207 */ /* 0x000fe40000000000 */
[----:B------:R2:W-:Y:S07]  /*d810*/  @!P3 SYNCS.ARRIVE.TRANS64.RED.A1T0 RZ, [R0+URZ], RZ ;  /* 0x000000ff00ffb9a7 */ /* 0x0005ee00081004ff */
.L_x_317:
[----:B------:R-:W-:Y:S05]  /*d820*/  BSYNC.RECONVERGENT B0 ;  /* 0x0000000000007941 */ /* 0x000fea0003800200 */
.L_x_316:
[C---:B------:R-:W-:Y:S01]  /*d830*/  ISETP.EQ.OR P2, PT, R72.reuse, 0x3, P3 ;  /* 0x000000034800780c */ /* 0x040fe20001f42670 */
[----:B------:R-:W-:Y:S01]  /*d840*/  VIADD R72, R72, 0x1 ;  /* 0x0000000148487836 */ /* 0x000fe20000000000 */
[----:B------:R-:W-:Y:S04]  /*d850*/  SEL R215, R215, 0x1, P3 ;  /* 0x00000001d7d77807 */ /* 0x000fe80001800000 */
[----:B------:R-:W-:Y:S07]  /*d860*/  ISETP.NE.AND P0, PT, R72, 0x4, PT ;  /* 0x000000044800780c */ /* 0x000fee0003f05270 */
[----:B-1----:R-:W-:Y:S02]  /*d870*/  @!P2 LEA R3, R212, UR41, 0x3 ;  /* 0x00000029d403ac11 */ /* 0x002fe4000f8e18ff */
[----:B--2---:R-:W-:Y:S04]  /*d880*/  @!P2 SHF.L.U32 R0, R216, 0x1f, RZ ;  /* 0x0000001fd800a819 */ /* 0x004fe800000006ff */
[----:B------:R-:W1:Y:S02]  /*d890*/  @!P2 SYNCS.PHASECHK.TRANS64.TRYWAIT P1, [R3+URZ+0x50], R0 ;  /* 0x000050000300a5a7 */ /* 0x000e6400080211ff */
[----:B-1----:R-:W-:Y:S01]  /*d8a0*/  @!P2 SEL R215, RZ, 0x1, !P1 ;  /* 0x00000001ffd7a807 */ /* 0x002fe20004800000 */
[----:B------:R-:W-:Y:S06]  /*d8b0*/  @P0 BRA `(.L_x_318) ;  /* 0xffffff8400dc0947 */ /* 0x000fec000383ffff */
[----:B------:R-:W-:Y:S01]  /*d8c0*/  ISETP.NE.AND P3, PT, R230, RZ, PT ;  /* 0x000000ffe600720c */ /* 0x000fe20003f65270 */
[----:B------:R-:W-:Y:S01]  /*d8d0*/  UIADD3 UR42, UPT, UPT, UR42, 0x4, URZ ;  /* 0x000000042a2a7890 */ /* 0x000fe2000fffe0ff */
[----:B------:R-:W-:Y:S01]  /*d8e0*/  ISETP.NE.AND P0, PT, R208, 0x2, PT ;  /* 0x00000002d000780c */ /* 0x000fe20003f05270 */
[----:B------:R-:W-:Y:S02]  /*d8f0*/  IMAD.IADD R18, R218, 0x1, R171 ;  /* 0x00000001da127824 */ /* 0x000fe400078e02ab */
[----:B------:R-:W-:Y:S01]  /*d900*/  IMAD.IADD R19, R217, 0x1, R204 ;  /* 0x00000001d9137824 */ /* 0x000fe200078e02cc */
[----:B------:R-:W-:Y:S02]  /*d910*/  SEL R0, RZ, 0x1, P0 ;  /* 0x00000001ff007807 */ /* 0x000fe40000000000 */
[----:B------:R-:W-:Y:S02]  /*d920*/  SEL R208, R208, RZ, P0 ;  /* 0x000000ffd0d07207 */ /* 0x000fe40000000000 */
[----:B------:R-:W-:-:S03]  /*d930*/  LOP3.LUT R221, R221, R0, RZ, 0x3c, !PT ;  /* 0x00000000dddd7212 */ /* 0x000fc600078e3cff */
[----:B------:R-:W-:Y:S01]  /*d940*/  @P3 R2UR UR36, R219 ;  /* 0x00000000db2432ca */ /* 0x000fe200000e0000 */
[----:B------:R-:W-:-:S14]  /*d950*/  @P3 BRA `(.L_x_319) ;  /* 0xffffff78004c3947 */ /* 0x000fdc000383ffff */
[----:B------:R-:W-:-:S09]  /*d960*/  UISETP.NE.AND UP0, UPT, UR45, URZ, UPT ;  /* 0x000000ff2d00728c */ /* 0x000fd2000bf05270 */
[----:B------:R-:W-:Y:S05]  /*d970*/  BRA.U !UP0, `(.L_x_320) ;  /* 0x0000000108487547 */ /* 0x000fea000b800000 */
[----:B------:R-:W1:Y:S02]  /*d980*/  LDCU.64 UR4, c[0x0][0x890] ;  /* 0x00011200ff0477ac */ /* 0x000e640008000a00 */
[----:B-1----:R-:W-:-:S04]  /*d990*/  UISETP.NE.U32.AND UP0, UPT, UR4, URZ, UPT ;  /* 0x000000ff0400728c */ /* 0x002fc8000bf05070 */
[----:B------:R-:W-:-:S09]  /*d9a0*/  UISETP.NE.AND.EX UP0, UPT, UR5, URZ, UPT, UP0 ;  /* 0x000000ff0500728c */ /* 0x000fd2000bf05300 */
[----:B------:R-:W-:Y:S05]  /*d9b0*/  BRA.U UP0, `(.L_x_321) ;  /* 0x00000001000c7547 */ /* 0x000fea000b800000 */
[----:B------:R-:W-:-:S13]  /*d9c0*/  FSETP.NEU.AND P0, PT, R127, RZ, PT ;  /* 0x000000ff7f00720b */ /* 0x000fda0003f0d000 */
[----:B------:R-:W-:Y:S05]  /*d9d0*/  @!P0 EXIT ;  /* 0x000000000000894d */ /* 0x000fea0003800000 */
[----:B------:R-:W-:Y:S05]  /*d9e0*/  BRA `(.L_x_320) ;  /* 0x00000000002c7947 */ /* 0x000fea0003800000 */
.L_x_321:
[----:B------:R-:W-:Y:S01]  /*d9f0*/  ISETP.NE.AND P0, PT, R206, RZ, PT ;  /* 0x000000ffce00720c */ /* 0x000fe20003f05270 */
[----:B------:R-:W-:-:S12]  /*da00*/  BSSY.RECONVERGENT B0, `(.L_x_320) ;  /* 0x0000009000007945 */ /* 0x000fd80003800200 */
[----:B------:R-:W-:Y:S05]  /*da10*/  @P0 BRA `(.L_x_322) ;  /* 0x0000000000140947 */ /* 0x000fea0003800000 */
[----:B------:R-:W1:Y:S02]  /*da20*/  LDCU.64 UR4, c[0x0][0x888] ;  /* 0x00011100ff0477ac */ /* 0x000e640008000a00 */
[----:B-1----:R-:W-:-:S04]  /*da30*/  ISETP.NE.U32.AND P0, PT, RZ, UR4, PT ;  /* 0x00000004ff007c0c */ /* 0x002fc8000bf05070 */
[----:B------:R-:W-:-:S13]  /*da40*/  ISETP.NE.AND.EX P0, PT, RZ, UR5, PT, P0 ;  /* 0x00000005ff007c0c */ /* 0x000fda000bf05300 */
[----:B------:R-:W-:Y:S05]  /*da50*/  @!P0 EXIT ;  /* 0x000000000000894d */ /* 0x000fea0003800000 */
[----:B------:R-:W-:Y:S05]  /*da60*/  BRA `(.L_x_323) ;  /* 0x0000000000087947 */ /* 0x000fea0003800000 */
.L_x_322:
[----:B------:R-:W-:-:S13]  /*da70*/  FSETP.NEU.AND P0, PT, R127, RZ, PT ;  /* 0x000000ff7f00720b */ /* 0x000fda0003f0d000 */
[----:B------:R-:W-:Y:S05]  /*da80*/  @!P0 EXIT ;  /* 0x000000000000894d */ /* 0x000fea0003800000 */
.L_x_323:
[----:B------:R-:W-:Y:S05]  /*da90*/  BSYNC.RECONVERGENT B0 ;  /* 0x0000000000007941 */ /* 0x000fea0003800200 */
.L_x_320:
[----:B------:R-:W-:Y:S01]  /*daa0*/  LEA R3, R220, UR41, 0x3 ;  /* 0x00000029dc037c11 */ /* 0x000fe2000f8e18ff */
[----:B------:R-:W-:Y:S01]  /*dab0*/  IMAD.U32 R0, RZ, RZ, UR37 ;  /* 0x00000025ff007e24 */ /* 0x000fe2000f8e00ff */
[----:B------:R-:W-:-:S04]  /*dac0*/  DEPBAR.LE SB0, 0x0 ;  /* 0x000080000000791a */ /* 0x000fc80000000000 */
[----:B------:R-:W-:-:S05]  /*dad0*/  VIADD R3, R3, 0x70 ;  /* 0x0000007003037836 */ /* 0x000fca0000000000 */
[----:B------:R-:W-:-:S04]  /*dae0*/  PRMT R0, R0, 0x654, R3 ;  /* 0x0000065400007816 */ /* 0x000fc80000000003 */
[----:B------:R-:W-:Y:S01]  /*daf0*/  SYNCS.ARRIVE.TRANS64.RED.A1T0 RZ, [R0+URZ], RZ ;  /* 0x000000ff00ff79a7 */ /* 0x000fe200081004ff */
[----:B------:R-:W-:Y:S05]  /*db00*/  EXIT ;  /* 0x000000000000794d */ /* 0x000fea0003800000 */
.L_x_24:
[----:B--2---:R2:W4:Y:S02]  /*db10*/  SYNCS.PHASECHK.TRANS64.TRYWAIT P0, [R3+URZ+0xf0], R2 ;  /* 0x0000f002030075a7 */ /* 0x00452400080011ff */
[----:B----4-:R-:W-:Y:S05]  /*db20*/  @!P0 NANOSLEEP.SYNCS 0x989680 ;  /* 0x009896800000895d */ /* 0x010fea0003900000 */
[----:B------:R-:W4:Y:S02]  /*db30*/  @!P0 SYNCS.PHASECHK.TRANS64 P0, [R3+URZ+0xf0], R2 ;  /* 0x0000f002030085a7 */ /* 0x000f2400080010ff */
[----:B----4-:R-:W-:Y:S05]  /*db40*/  @!P0 BRA `(.L_x_24) ;  /* 0xfffffffc00f08947 */ /* 0x010fea000383ffff */
[----:B------:R-:W-:Y:S05]  /*db50*/  BRA `(.L_x_324) ;  /* 0xffffff3c000c7947 */ /* 0x000fea000383ffff */
.L_x_27:
[----:B-1----:R-:W-:-:S07]  /*db60*/  MOV R2, UR33 ;  /* 0x0000002100027c02 */ /* 0x002fce0008000f00 */
.L_x_325:
[----:B-1----:R1:W2:Y:S02]  /*db70*/  SYNCS.PHASECHK.TRANS64.TRYWAIT P0, [R2+URZ+0x28], R5 ;  /* 0x00002805020075a7 */ /* 0x0022a400080011ff */
[----:B--2---:R-:W-:Y:S05]  /*db80*/  @!P0 NANOSLEEP.SYNCS 0x989680 ;  /* 0x009896800000895d */ /* 0x004fea0003900000 */
[----:B------:R-:W2:Y:S02]  /*db90*/  @!P0 SYNCS.PHASECHK.TRANS64 P0, [R2+URZ+0x28], R5 ;  /* 0x00002805020085a7 */ /* 0x000ea400080010ff */
[----:B--2---:R-:W-:Y:S05]  /*dba0*/  @!P0 BRA `(.L_x_325) ;  /* 0xfffffffc00f08947 */ /* 0x004fea000383ffff */
[----:B------:R-:W-:Y:S05]  /*dbb0*/  BRA `(.L_x_26) ;  /* 0xffffff3c00707947 */ /* 0x000fea000383ffff */
.L_x_34:
[----:B-1----:R-:W-:-:S07]  /*dbc0*/  MOV R2, UR17 ;  /* 0x0000001100027c02 */ /* 0x002fce0008000f00 */
.L_x_326:
[----:B-1----:R1:W2:Y:S02]  /*dbd0*/  SYNCS.PHASECHK.TRANS64.TRYWAIT P0, [R2+URZ+0x28], R5 ;  /* 0x00002805020075a7 */ /* 0x0022a400080011ff */
[----:B--2---:R-:W-:Y:S05]  /*dbe0*/  @!P0 NANOSLEEP.SYNCS 0x989680 ;  /* 0x009896800000895d */ /* 0x004fea0003900000 */
[----:B------:R-:W2:Y:S02]  /*dbf0*/  @!P0 SYNCS.PHASECHK.TRANS64 P0, [R2+URZ+0x28], R5 ;  /* 0x00002805020085a7 */ /* 0x000ea400080010ff */
[----:B--2---:R-:W-:Y:S05]  /*dc00*/  @!P0 BRA `(.L_x_326) ;  /* 0xfffffffc00f08947 */ /* 0x004fea000383ffff */
[----:B------:R-:W-:Y:S05]  /*dc10*/  BRA `(.L_x_33) ;  /* 0xffffff40002c7947 */ /* 0x000fea000383ffff */
.L_x_39:
[----:B-1----:R1:W2:Y:S02]  /*dc20*/  SYNCS.PHASECHK.TRANS64.TRYWAIT P0, [R2+URZ+0xa0], R3 ;  /* 0x0000a003020075a7 */ /* 0x0022a400080011ff */
[----:B--2---:R-:W-:Y:S05]  /*dc30*/  @!P0 NANOSLEEP.SYNCS 0x989680 ;  /* 0x009896800000895d */ /* 0x004fea0003900000 */
[----:B------:R-:W2:Y:S02]  /*dc40*/  @!P0 SYNCS.PHASECHK.TRANS64 P0, [R2+URZ+0xa0], R3 ;  /* 0x0000a003020085a7 */ /* 0x000ea400080010ff */
[----:B--2---:R-:W-:Y:S05]  /*dc50*/  @!P0 BRA `(.L_x_39) ;  /* 0xfffffffc00f08947 */ /* 0x004fea000383ffff */
[----:B------:R-:W-:Y:S05]  /*dc60*/  BRA `(.L_x_327) ;  /* 0xffffff4000cc7947 */ /* 0x000fea000383ffff */
.L_x_43:
[----:B---3--:R-:W-:-:S07]  /*dc70*/  MOV R0, UR4 ;  /* 0x0000000400007c02 */ /* 0x008fce0008000f00 */
.L_x_328:
[----:B-1----:R1:W2:Y:S02]  /*dc80*/  SYNCS.PHASECHK.TRANS64.TRYWAIT P0, [R0+URZ], R3 ;  /* 0x00000003000075a7 */ /* 0x0022a400080011ff */
[----:B--2---:R-:W-:Y:S05]  /*dc90*/  @!P0 NANOSLEEP.SYNCS 0x989680 ;  /* 0x009896800000895d */ /* 0x004fea0003900000 */
[----:B------:R-:W2:Y:S02]  /*dca0*/  @!P0 SYNCS.PHASECHK.TRANS64 P0, [R0+URZ], R3 ;  /* 0x00000003000085a7 */ /* 0x000ea400080010ff */
[----:B--2---:R-:W-:Y:S05]  /*dcb0*/  @!P0 BRA `(.L_x_328) ;  /* 0xfffffffc00f08947 */ /* 0x004fea000383ffff */
[----:B------:R-:W-:Y:S05]  /*dcc0*/  BRA `(.L_x_329) ;  /* 0xffffff48003c7947 */ /* 0x000fea000383ffff */
.L_x_44:
[----:B---3--:R-:W-:-:S07]  /*dcd0*/  MOV R0, UR4 ;  /* 0x0000000400007c02 */ /* 0x008fce0008000f00 */
.L_x_330:
[----:B-1----:R1:W2:Y:S02]  /*dce0*/  SYNCS.PHASECHK.TRANS64.TRYWAIT P0, [R0+URZ], R3 ;  /* 0x00000003000075a7 */ /* 0x0022a400080011ff */
[----:B--2---:R-:W-:Y:S05]  /*dcf0*/  @!P0 NANOSLEEP.SYNCS 0x989680 ;  /* 0x009896800000895d */ /* 0x004fea0003900000 */
[----:B------:R-:W2:Y:S02]  /*dd00*/  @!P0 SYNCS.PHASECHK.TRANS64 P0, [R0+URZ], R3 ;  /* 0x00000003000085a7 */ /* 0x000ea400080010ff */
[----:B--2---:R-:W-:Y:S05]  /*dd10*/  @!P0 BRA `(.L_x_330) ;  /* 0xfffffffc00f08947 */ /* 0x004fea000383ffff */
[----:B------:R-:W-:Y:S05]  /*dd20*/  BRA `(.L_x_331) ;  /* 0xffffff4800487947 */ /* 0x000fea000383ffff */
.L_x_45:
[----:B---3--:R-:W-:-:S07]  /*dd30*/  MOV R0, UR4 ;  /* 0x0000000400007c02 */ /* 0x008fce0008000f00 */
.L_x_332:
[----:B-1----:R1:W2:Y:S02]  /*dd40*/  SYNCS.PHASECHK.TRANS64.TRYWAIT P0, [R0+URZ], R3 ;  /* 0x00000003000075a7 */ /* 0x0022a400080011ff */
[----:B--2---:R-:W-:Y:S05]  /*dd50*/  @!P0 NANOSLEEP.SYNCS 0x989680 ;  /* 0x009896800000895d */ /* 0x004fea0003900000 */
[----:B------:R-:W2:Y:S02]  /*dd60*/  @!P0 SYNCS.PHASECHK.TRANS64 P0, [R0+URZ], R3 ;  /* 0x00000003000085a7 */ /* 0x000ea400080010ff */
[----:B--2---:R-:W-:Y:S05]  /*dd70*/  @!P0 BRA `(.L_x_332) ;  /* 0xfffffffc00f08947 */ /* 0x004fea000383ffff */
[----:B------:R-:W-:Y:S05]  /*dd80*/  BRA `(.L_x_333) ;  /* 0xffffff4800547947 */ /* 0x000fea000383ffff */
.L_x_46:
[----:B---3--:R-:W-:-:S07]  /*dd90*/  MOV R0, UR4 ;  /* 0x0000000400007c02 */ /* 0x008fce0008000f00 */
.L_x_334:
[----:B-1----:R1:W2:Y:S02]  /*dda0*/  SYNCS.PHASECHK.TRANS64.TRYWAIT P0, [R0+URZ], R3 ;  /* 0x00000003000075a7 */ /* 0x0022a400080011ff */
[----:B--2---:R-:W-:Y:S05]  /*ddb0*/  @!P0 NANOSLEEP.SYNCS 0x989680 ;  /* 0x009896800000895d */ /* 0x004fea0003900000 */
[----:B------:R-:W2:Y:S02]  /*ddc0*/  @!P0 SYNCS.PHASECHK.TRANS64 P0, [R0+URZ], R3 ;  /* 0x00000003000085a7 */ /* 0x000ea400080010ff */
[----:B--2---:R-:W-:Y:S05]  /*ddd0*/  @!P0 BRA `(.L_x_334) ;  /* 0xfffffffc00f08947 */ /* 0x004fea000383ffff */
[----:B------:R-:W-:Y:S05]  /*dde0*/  BRA `(.L_x_335) ;  /* 0xffffff4800607947 */ /* 0x000fea000383ffff */
.L_x_49:
[----:B-1----:R1:W2:Y:S02]  /*ddf0*/  SYNCS.PHASECHK.TRANS64.TRYWAIT P0, [R0+URZ+0xe0], R5 ;  /* 0x0000e005000075a7 */ /* 0x0022a400080011ff */
[----:B--2---:R-:W-:Y:S05]  /*de00*/  @!P0 NANOSLEEP.SYNCS 0x989680 ;  /* 0x009896800000895d */ /* 0x004fea0003900000 */
[----:B------:R-:W2:Y:S02]  /*de10*/  @!P0 SYNCS.PHASECHK.TRANS64 P0, [R0+URZ+0xe0], R5 ;  /* 0x0000e005000085a7 */ /* 0x000ea400080010ff */
[----:B--2---:R-:W-:Y:S05]  /*de20*/  @!P0 BRA `(.L_x_49) ;  /* 0xfffffffc00f08947 */ /* 0x004fea000383ffff */
[----:B------:R-:W-:Y:S05]  /*de30*/  BRA `(.L_x_336) ;  /* 0xffffff4800c07947 */ /* 0x000fea000383ffff */
.L_x_50:
[----:B------:R-:W-:-:S07]  /*de40*/  MOV R0, UR5 ;  /* 0x0000000500007c02 */ /* 0x000fce0008000f00 */
.L_x_337:
[----:B-1----:R1:W2:Y:S02]  /*de50*/  SYNCS.PHASECHK.TRANS64.TRYWAIT P0, [R0+URZ+0xb0], R7 ;  /* 0x0000b007000075a7 */ /* 0x0022a400080011ff */
[----:B--2---:R-:W-:Y:S05]  /*de60*/  @!P0 NANOSLEEP.SYNCS 0x989680 ;  /* 0x009896800000895d */ /* 0x004fea0003900000 */
[----:B------:R-:W2:Y:S02]  /*de70*/  @!P0 SYNCS.PHASECHK.TRANS64 P0, [R0+URZ+0xb0], R7 ;  /* 0x0000b007000085a7 */ /* 0x000ea400080010ff */
[----:B--2---:R-:W-:Y:S05]  /*de80*/  @!P0 BRA `(.L_x_337) ;  /* 0xfffffffc00f08947 */ /* 0x004fea000383ffff */
[----:B------:R-:W-:Y:S05]  /*de90*/  BRA `(.L_x_338) ;  /* 0xffffff4800d07947 */ /* 0x000fea000383ffff */
.L_x_51:
[----:B-1----:R1:W2:Y:S02]  /*dea0*/  SYNCS.PHASECHK.TRANS64.TRYWAIT P1, [R0+URZ+0xa0], R5 ;  /* 0x0000a005000075a7 */ /* 0x0022a400080211ff */
[----:B--2---:R-:W-:Y:S05]  /*deb0*/  @!P1 NANOSLEEP.SYNCS 0x989680 ;  /* 0x009896800000995d */ /* 0x004fea0003900000 */
[----:B------:R-:W2:Y:S02]  /*dec0*/  @!P1 SYNCS.PHASECHK.TRANS64 P1, [R0+URZ+0xa0], R5 ;  /* 0x0000a005000095a7 */ /* 0x000ea400080210ff */
[----:B--2---:R-:W-:Y:S05]  /*ded0*/  @!P1 BRA `(.L_x_51) ;  /* 0xfffffffc00f09947 */ /* 0x004fea000383ffff */
[----:B------:R-:W-:Y:S05]  /*dee0*/  BRA `(.L_x_339) ;  /* 0xffffff4c00007947 */ /* 0x000fea000383ffff */
.L_x_54:
[----:B------:R-:W-:-:S07]  /*def0*/  MOV R0, UR5 ;  /* 0x0000000500007c02 */ /* 0x000fce0008000f00 */
.L_x_340:
[----:B-1----:R1:W2:Y:S02]  /*df00*/  SYNCS.PHASECHK.TRANS64.TRYWAIT P0, [R0+URZ+0xb0], R3 ;  /* 0x0000b003000075a7 */ /* 0x0022a400080011ff */
[----:B--2---:R-:W-:Y:S05]  /*df10*/  @!P0 NANOSLEEP.SYNCS 0x989680 ;  /* 0x009896800000895d */ /* 0x004fea0003900000 */
[----:B------:R-:W2:Y:S02]  /*df20*/  @!P0 SYNCS.PHASECHK.TRANS64 P0, [R0+URZ+0xb0], R3 ;  /* 0x0000b003000085a7 */ /* 0x000ea400080010ff */
[----:B--2---:R-:W-:Y:S05]  /*df30*/  @!P0 BRA `(.L_x_340) ;  /* 0xfffffffc00f08947 */ /* 0x004fea000383ffff */
[----:B------:R-:W-:Y:S05]  /*df40*/  BRA `(.L_x_53) ;  /* 0xffffff4c00547947 */ /* 0x000fea000383ffff */
.L_x_63:
[----:B-1----:R-:W-:-:S04]  /*df50*/  MOV R4, UR6 ;  /* 0x0000000600047c02 */ /* 0x002fc80008000f00 */
[----:B------:R1:W2:Y:S03]  /*df60*/  SYNCS.PHASECHK.TRANS64.TRYWAIT P0, [R4+URZ+0x8], R5 ;  /* 0x00000805040075a7 */ /* 0x0002a600080011ff */
[----:B--2---:R-:W-:Y:S05]  /*df70*/  @!P0 NANOSLEEP.SYNCS 0x989680 ;  /* 0x009896800000895d */ /* 0x004fea0003900000 */
[----:B------:R-:W2:Y:S02]  /*df80*/  @!P0 SYNCS.PHASECHK.TRANS64 P0, [R4+URZ+0x8], R5 ;  /* 0x00000805040085a7 */ /* 0x000ea400080010ff */
[----:B--2---:R-:W-:Y:S05]  /*df90*/  @!P0 BRA `(.L_x_63) ;  /* 0xfffffffc00ec8947 */ /* 0x004fea000383ffff */
[----:B------:R-:W-:Y:S05]  /*dfa0*/  BRA `(.L_x_62) ;  /* 0xffffff5000087947 */ /* 0x000fea000383ffff */
.L_x_65:
[----:B------:R-:W-:Y:S01]  /*dfb0*/  BSSY B0, `(.L_x_341) ;  /* 0x0000006000007945 */ /* 0x000fe20003800000 */
[----:B------:R-:W-:-:S07]  /*dfc0*/  MOV R15, 0xffffffff ;  /* 0xffffffff000f7802 */ /* 0x000fce0000000f00 */
[----:B-1---5:R-:W-:Y:S05]  /*dfd0*/  WARPSYNC.COLLECTIVE R15, `(.L_x_342) ;  /* 0x000000000f0c7348 */ /* 0x022fea0003c00000 */
[----:B------:R-:W-:Y:S02]  /*dfe0*/  ELECT P6, UR79, PT ;  /* 0x00000000004f782f */ /* 0x000fe400038c0000 */
[----:B------:R-:W-:Y:S01]  /*dff0*/  MOV R14, UR79 ;  /* 0x0000004f000e7c02 */ /* 0x000fe20008000f00 */
[----:B-1---5:R-:W-:Y:S10]  /*e000*/  ENDCOLLECTIVE ;  /* 0x000000000000791b */ /* 0x022ff40003800000 */
.L_x_342:
[----:B------:R-:W-:Y:S05]  /*e010*/  BSYNC B0 ;  /* 0x0000000000007941 */ /* 0x000fea0003800000 */
.L_x_341:
[----:B------:R-:W-:Y:S05]  /*e020*/  BRA `(.L_x_343) ;  /* 0xffffff5000387947 */ /* 0x000fea000383ffff */
.L_x_67:
[----:B-1----:R-:W-:-:S04]  /*e030*/  MOV R2, UR6 ;  /* 0x0000000600027c02 */ /* 0x002fc80008000f00 */
[----:B------:R1:W2:Y:S03]  /*e040*/  SYNCS.PHASECHK.TRANS64.TRYWAIT P0, [R2+URZ+0x8], R3 ;  /* 0x00000803020075a7 */ /* 0x0002a600080011ff */
[----:B--2---:R-:W-:Y:S05]  /*e050*/  @!P0 NANOSLEEP.SYNCS 0x989680 ;  /* 0x009896800000895d */ /* 0x004fea0003900000 */
[----:B------:R-:W2:Y:S02]  /*e060*/  @!P0 SYNCS.PHASECHK.TRANS64 P0, [R2+URZ+0x8], R3 ;  /* 0x00000803020085a7 */ /* 0x000ea400080010ff */
[----:B--2---:R-:W-:Y:S05]  /*e070*/  @!P0 BRA `(.L_x_67) ;  /* 0xfffffffc00ec8947 */ /* 0x004fea000383ffff */
[----:B------:R-:W-:Y:S05]  /*e080*/  BRA `(.L_x_66) ;  /* 0xffffff50003c7947 */ /* 0x000fea000383ffff */
.L_x_68:
[----:B-1----:R1:W2:Y:S02]  /*e090*/  SYNCS.PHASECHK.TRANS64.TRYWAIT P0, [R0+URZ+0xa0], R5 ;  /* 0x0000a005000075a7 */ /* 0x0022a400080011ff */
[----:B--2---:R-:W-:Y:S05]  /*e0a0*/  @!P0 NANOSLEEP.SYNCS 0x989680 ;  /* 0x009896800000895d */ /* 0x004fea0003900000 */
[----:B------:R-:W2:Y:S02]  /*e0b0*/  @!P0 SYNCS.PHASECHK.TRANS64 P0, [R0+URZ+0xa0], R5 ;  /* 0x0000a005000085a7 */ /* 0x000ea400080010ff */
[----:B--2---:R-:W-:Y:S05]  /*e0c0*/  @!P0 BRA `(.L_x_68) ;  /* 0xfffffffc00f08947 */ /* 0x004fea000383ffff */
[----:B------:R-:W-:Y:S05]  /*e0d0*/  BRA `(.L_x_344) ;  /* 0xffffff5400287947 */ /* 0x000fea000383ffff */
.L_x_70:
[----:B------:R-:W-:-:S07]  /*e0e0*/  MOV R0, UR9 ;  /* 0x0000000900007c02 */ /* 0x000fce0008000f00 */
.L_x_345:
[----:B-1----:R1:W2:Y:S02]  /*e0f0*/  SYNCS.PHASECHK.TRANS64.TRYWAIT P0, [R0+URZ+0xd0], R5 ;  /* 0x0000d005000075a7 */ /* 0x0022a400080011ff */
[----:B--2---:R-:W-:Y:S05]  /*e100*/  @!P0 NANOSLEEP.SYNCS 0x989680 ;  /* 0x009896800000895d */ /* 0x004fea0003900000 */
[----:B------:R-:W2:Y:S02]  /*e110*/  @!P0 SYNCS.PHASECHK.TRANS64 P0, [R0+URZ+0xd0], R5 ;  /* 0x0000d005000085a7 */ /* 0x000ea400080010ff */
[----:B--2---:R-:W-:Y:S05]  /*e120*/  @!P0 BRA `(.L_x_345) ;  /* 0xfffffffc00f08947 */ /* 0x004fea000383ffff */
[----:B------:R-:W-:Y:S05]  /*e130*/  BRA `(.L_x_346) ;  /* 0xffffff5400747947 */ /* 0x000fea000383ffff */
.L_x_73:
[----:B------:R-:W-:Y:S07]  /*e140*/  MOV R0, UR8 ;  /* 0x0000000800007c02 */ /* 0x000fee0008000f00 */
.L_x_347:
[----:B-1----:R1:W2:Y:S02]  /*e150*/  SYNCS.PHASECHK.TRANS64.TRYWAIT P0, [R0+URZ], R5 ;  /* 0x00000005000075a7 */ /* 0x0022a400080011ff */
[----:B--2---:R-:W-:Y:S05]  /*e160*/  @!P0 NANOSLEEP.SYNCS 0x989680 ;  /* 0x009896800000895d */ /* 0x004fea0003900000 */
[----:B------:R-:W2:Y:S02]  /*e170*/  @!P0 SYNCS.PHASECHK.TRANS64 P0, [R0+URZ], R5 ;  /* 0x00000005000085a7 */ /* 0x000ea400080010ff */
[----:B--2---:R-:W-:Y:S05]  /*e180*/  @!P0 BRA `(.L_x_347) ;  /* 0xfffffffc00f08947 */ /* 0x004fea000383ffff */
[----:B------:R-:W-:Y:S05]  /*e190*/  BRA `(.L_x_72) ;  /* 0xffffff5400887947 */ /* 0x000fea000383ffff */
.L_x_77:
[----:B-1----:R-:W-:-:S07]  /*e1a0*/  MOV R0, UR5 ;  /* 0x0000000500007c02 */ /* 0x002fce0008000f00 */
.L_x_348:
[----:B-1----:R1:W2:Y:S02]  /*e1b0*/  SYNCS.PHASECHK.TRANS64.TRYWAIT P0, [R0+URZ], R3 ;  /* 0x00000003000075a7 */ /* 0x0022a400080011ff */
[----:B--2---:R-:W-:Y:S05]  /*e1c0*/  @!P0 NANOSLEEP.SYNCS 0x989680 ;  /* 0x009896800000895d */ /* 0x004fea0003900000 */
[----:B------:R-:W2:Y:S02]  /*e1d0*/  @!P0 SYNCS.PHASECHK.TRANS64 P0, [R0+URZ], R3 ;  /* 0x00000003000085a7 */ /* 0x000ea400080010ff */
[----:B--2---:R-:W-:Y:S05]  /*e1e0*/  @!P0 BRA `(.L_x_348) ;  /* 0xfffffffc00f08947 */ /* 0x004fea000383ffff */
[----:B------:R-:W-:Y:S05]  /*e1f0*/  BRA `(.L_x_349) ;  /* 0xffffff58007c7947 */ /* 0x000fea000383ffff */
.L_x_80:
[----:B------:R-:W-:-:S07]  /*e200*/  MOV R0, UR7 ;  /* 0x0000000700007c02 */ /* 0x000fce0008000f00 */
.L_x_350:
[----:B-1----:R1:W2:Y:S02]  /*e210*/  SYNCS.PHASECHK.TRANS64.TRYWAIT P1, [R0+URZ+0x100], R3 ;  /* 0x00010003000075a7 */ /* 0x0022a400080211ff */
[----:B--2---:R-:W-:Y:S05]  /*e220*/  @!P1 NANOSLEEP.SYNCS 0x989680 ;  /* 0x009896800000995d */ /* 0x004fea0003900000 */
[----:B------:R-:W2:Y:S02]  /*e230*/  @!P1 SYNCS.PHASECHK.TRANS64 P1, [R0+URZ+0x100], R3 ;  /* 0x00010003000095a7 */ /* 0x000ea400080210ff */
[----:B--2---:R-:W-:Y:S05]  /*e240*/  @!P1 BRA `(.L_x_350) ;  /* 0xfffffffc00f09947 */ /* 0x004fea000383ffff */
[----:B------:R-:W-:Y:S05]  /*e250*/  BRA `(.L_x_351) ;  /* 0xffffff5800c87947 */ /* 0x000fea000383ffff */
.L_x_85:
[----:B--2---:R2:W4:Y:S02]  /*e260*/  SYNCS.PHASECHK.TRANS64.TRYWAIT P0, [R0+URZ+0xa0], R3 ;  /* 0x0000a003000075a7 */ /* 0x00452400080011ff */
[----:B----4-:R-:W-:Y:S05]  /*e270*/  @!P0 NANOSLEEP.SYNCS 0x989680 ;  /* 0x009896800000895d */ /* 0x010fea0003900000 */
[----:B------:R-:W4:Y:S02]  /*e280*/  @!P0 SYNCS.PHASECHK.TRANS64 P0, [R0+URZ+0xa0], R3 ;  /* 0x0000a003000085a7 */ /* 0x000f2400080010ff */
[----:B----4-:R-:W-:Y:S05]  /*e290*/  @!P0 BRA `(.L_x_85) ;  /* 0xfffffffc00f08947 */ /* 0x010fea000383ffff */
[----:B------:R-:W-:Y:S05]  /*e2a0*/  BRA `(.L_x_352) ;  /* 0xffffff5c00dc7947 */ /* 0x000fea000383ffff */
.L_x_88:
[----:B------:R-:W-:Y:S07]  /*e2b0*/  MOV R0, UR7 ;  /* 0x0000000700007c02 */ /* 0x000fee0008000f00 */
.L_x_353:
[----:B--2---:R2:W4:Y:S02]  /*e2c0*/  SYNCS.PHASECHK.TRANS64.TRYWAIT P0, [R0+URZ+0x98], R3 ;  /* 0x00009803000075a7 */ /* 0x00452400080011ff */
[----:B----4-:R-:W-:Y:S05]  /*e2d0*/  @!P0 NANOSLEEP.SYNCS 0x989680 ;  /* 0x009896800000895d */ /* 0x010fea0003900000 */
[----:B------:R-:W4:Y:S02]  /*e2e0*/  @!P0 SYNCS.PHASECHK.TRANS64 P0, [R0+URZ+0x98], R3 ;  /* 0x00009803000085a7 */ /* 0x000f2400080010ff */
[----:B----4-:R-:W-:Y:S05]  /*e2f0*/  @!P0 BRA `(.L_x_353) ;  /* 0xfffffffc00f08947 */ /* 0x010fea000383ffff */
[----:B------:R-:W-:Y:S05]  /*e300*/  BRA `(.L_x_87) ;  /* 0xffffff6000bc7947 */ /* 0x000fea000383ffff */
.L_x_91:
[----:B------:R-:W-:Y:S07]  /*e310*/  MOV R3, UR7 ;  /* 0x0000000700037c02 */ /* 0x000fee0008000f00 */
.L_x_354:
[----:B-1----:R1:W2:Y:S02]  /*e320*/  SYNCS.PHASECHK.TRANS64.TRYWAIT P0, [R3+URZ+0x70], R12 ;  /* 0x0000700c030075a7 */ /* 0x0022a400080011ff */
[----:B--2---:R-:W-:Y:S05]  /*e330*/  @!P0 NANOSLEEP.SYNCS 0x989680 ;  /* 0x009896800000895d */ /* 0x004fea0003900000 */
[----:B------:R-:W2:Y:S02]  /*e340*/  @!P0 SYNCS.PHASECHK.TRANS64 P0, [R3+URZ+0x70], R12 ;  /* 0x0000700c030085a7 */ /* 0x000ea400080010ff */
[----:B--2---:R-:W-:Y:S05]  /*e350*/  @!P0 BRA `(.L_x_354) ;  /* 0xfffffffc00f08947 */ /* 0x004fea000383ffff */
[----:B------:R-:W-:Y:S05]  /*e360*/  BRA `(.L_x_355) ;  /* 0xffffff6400347947 */ /* 0x000fea000383ffff */
.L_x_92:
[----:B-1----:R-:W-:Y:S07]  /*e370*/  MOV R3, UR7 ;  /* 0x0000000700037c02 */ /* 0x002fee0008000f00 */
.L_x_356:
[----:B-1----:R1:W2:Y:S02]  /*e380*/  SYNCS.PHASECHK.TRANS64.TRYWAIT P0, [R3+URZ+0x78], R12 ;  /* 0x0000780c030075a7 */ /* 0x0022a400080011ff */
[----:B--2---:R-:W-:Y:S05]  /*e390*/  @!P0 NANOSLEEP.SYNCS 0x989680 ;  /* 0x009896800000895d */ /* 0x004fea0003900000 */
[----:B------:R-:W2:Y:S02]  /*e3a0*/  @!P0 SYNCS.PHASECHK.TRANS64 P0, [R3+URZ+0x78], R12 ;  /* 0x0000780c030085a7 */ /* 0x000ea400080010ff */
[----:B--2---:R-:W-:Y:S05]  /*e3b0*/  @!P0 BRA `(.L_x_356) ;  /* 0xfffffffc00f08947 */ /* 0x004fea000383ffff */
[----:B------:R-:W-:Y:S05]  /*e3c0*/  BRA `(.L_x_357) ;  /* 0xffffff6400707947 */ /* 0x000fea000383ffff */
.L_x_93:
[----:B-1----:R-:W-:Y:S07]  /*e3d0*/  MOV R3, UR7 ;  /* 0x0000000700037c02 */ /* 0x002fee0008000f00 */
.L_x_358:
[----:B-1----:R1:W2:Y:S02]  /*e3e0*/  SYNCS.PHASECHK.TRANS64.TRYWAIT P0, [R3+URZ+0x80], R12 ;  /* 0x0000800c030075a7 */ /* 0x0022a400080011ff */
[----:B--2---:R-:W-:Y:S05]  /*e3f0*/  @!P0 NANOSLEEP.SYNCS 0x989680 ;  /* 0x009896800000895d */ /* 0x004fea0003900000 */
[----:B------:R-:W2:Y:S02]  /*e400*/  @!P0 SYNCS.PHASECHK.TRANS64 P0, [R3+URZ+0x80], R12 ;  /* 0x0000800c030085a7 */ /* 0x000ea400080010ff */
[----:B--2---:R-:W-:Y:S05]  /*e410*/  @!P0 BRA `(.L_x_358) ;  /* 0xfffffffc00f08947 */ /* 0x004fea000383ffff */
[----:B------:R-:W-:Y:S05]  /*e420*/  BRA `(.L_x_359) ;  /* 0xffffff6400b87947 */ /* 0x000fea000383ffff */
.L_x_94:
[----:B------:R-:W-:Y:S07]  /*e430*/  MOV R3, UR7 ;  /* 0x0000000700037c02 */ /* 0x000fee0008000f00 */
.L_x_360:
[----:B-1----:R1:W2:Y:S02]  /*e440*/  SYNCS.PHASECHK.TRANS64.TRYWAIT P0, [R3+URZ+0x88], R12 ;  /* 0x0000880c030075a7 */ /* 0x0022a400080011ff */
[----:B--2---:R-:W-:Y:S05]  /*e450*/  @!P0 NANOSLEEP.SYNCS 0x989680 ;  /* 0x009896800000895d */ /* 0x004fea0003900000 */
[----:B------:R-:W2:Y:S02]  /*e460*/  @!P0 SYNCS.PHASECHK.TRANS64 P0, [R3+URZ+0x88], R12 ;  /* 0x0000880c030085a7 */ /* 0x000ea400080010ff */
[----:B--2---:R-:W-:Y:S05]  /*e470*/  @!P0 BRA `(.L_x_360) ;  /* 0xfffffffc00f08947 */ /* 0x004fea000383ffff */
[----:B------:R-:W-:Y:S05]  /*e480*/  BRA `(.L_x_361) ;  /* 0xffffff6800407947 */ /* 0x000fea000383ffff */
.L_x_96:
[----:B------:R-:W-:-:S07]  /*e490*/  MOV R0, UR7 ;  /* 0x0000000700007c02 */ /* 0x000fce0008000f00 */
.L_x_362:
[----:B-1----:R1:W4:Y:S02]  /*e4a0*/  SYNCS.PHASECHK.TRANS64.TRYWAIT P0, [R0+URZ+0x70], R3 ;  /* 0x00007003000075a7 */ /* 0x00232400080011ff */
[----:B----4-:R-:W-:Y:S05]  /*e4b0*/  @!P0 NANOSLEEP.SYNCS 0x989680 ;  /* 0x009896800000895d */ /* 0x010fea0003900000 */
[----:B------:R-:W4:Y:S02]  /*e4c0*/  @!P0 SYNCS.PHASECHK.TRANS64 P0, [R0+URZ+0x70], R3 ;  /* 0x00007003000085a7 */ /* 0x000f2400080010ff */
[----:B----4-:R-:W-:Y:S05]  /*e4d0*/  @!P0 BRA `(.L_x_362) ;  /* 0xfffffffc00f08947 */ /* 0x010fea000383ffff */
[----:B------:R-:W-:Y:S05]  /*e4e0*/  BRA `(.L_x_363) ;  /* 0xffffff6800b07947 */ /* 0x000fea000383ffff */
.L_x_97:
[----:B-1----:R-:W-:-:S07]  /*e4f0*/  MOV R0, UR7 ;  /* 0x0000000700007c02 */ /* 0x002fce0008000f00 */
.L_x_364:
[----:B-1----:R1:W4:Y:S02]  /*e500*/  SYNCS.PHASECHK.TRANS64.TRYWAIT P0, [R0+URZ+0x78], R3 ;  /* 0x00007803000075a7 */ /* 0x00232400080011ff */
[----:B----4-:R-:W-:Y:S05]  /*e510*/  @!P0 NANOSLEEP.SYNCS 0x989680 ;  /* 0x009896800000895d */ /* 0x010fea0003900000 */
[----:B------:R-:W4:Y:S02]  /*e520*/  @!P0 SYNCS.PHASECHK.TRANS64 P0, [R0+URZ+0x78], R3 ;  /* 0x00007803000085a7 */ /* 0x000f2400080010ff */
[----:B----4-:R-:W-:Y:S05]  /*e530*/  @!P0 BRA `(.L_x_364) ;  /* 0xfffffffc00f08947 */ /* 0x010fea000383ffff */
[----:B------:R-:W-:Y:S05]  /*e540*/  BRA `(.L_x_365) ;  /* 0xffffff6800a07947 */ /* 0x000fea000383ffff */
.L_x_98:
[----:B-1----:R-:W-:-:S07]  /*e550*/  MOV R0, UR7 ;  /* 0x0000000700007c02 */ /* 0x002fce0008000f00 */
.L_x_366:
[----:B-1----:R1:W4:Y:S02]  /*e560*/  SYNCS.PHASECHK.TRANS64.TRYWAIT P0, [R0+URZ+0x80], R3 ;  /* 0x00008003000075a7 */ /* 0x00232400080011ff */
[----:B----4-:R-:W-:Y:S05]  /*e570*/  @!P0 NANOSLEEP.SYNCS 0x989680 ;  /* 0x009896800000895d */ /* 0x010fea0003900000 */
[----:B------:R-:W4:Y:S02]  /*e580*/  @!P0 SYNCS.PHASECHK.TRANS64 P0, [R0+URZ+0x80], R3 ;  /* 0x00008003000085a7 */ /* 0x000f2400080010ff */
[----:B----4-:R-:W-:Y:S05]  /*e590*/  @!P0 BRA `(.L_x_366) ;  /* 0xfffffffc00f08947 */ /* 0x010fea000383ffff */
[----:B------:R-:W-:Y:S05]  /*e5a0*/  BRA `(.L_x_367) ;  /* 0xffffff6800907947 */ /* 0x000fea000383ffff */
.L_x_100:
[----:B-1----:R1:W2:Y:S02]  /*e5b0*/  SYNCS.PHASECHK.TRANS64.TRYWAIT P0, [R0+URZ+0xa0], R3 ;  /* 0x0000a003000075a7 */ /* 0x0022a400080011ff */
[----:B--2---:R-:W-:Y:S05]  /*e5c0*/  @!P0 NANOSLEEP.SYNCS 0x989680 ;  /* 0x009896800000895d */ /* 0x004fea0003900000 */
[----:B------:R-:W2:Y:S02]  /*e5d0*/  @!P0 SYNCS.PHASECHK.TRANS64 P0, [R0+URZ+0xa0], R3 ;  /* 0x0000a003000085a7 */ /* 0x000ea400080010ff */
[----:B--2---:R-:W-:Y:S05]  /*e5e0*/  @!P0 BRA `(.L_x_100) ;  /* 0xfffffffc00f08947 */ /* 0x004fea000383ffff */
[----:B------:R-:W-:Y:S05]  /*e5f0*/  BRA `(.L_x_368) ;  /* 0xffffff6c00387947 */ /* 0x000fea000383ffff */
.L_x_114:
[----:B-1----:R1:W2:Y:S02]  /*e600*/  SYNCS.PHASECHK.TRANS64.TRYWAIT P0, [R3+URZ+0x50], R0 ;  /* 0x00005000030075a7 */ /* 0x0022a400080011ff */
[----:B--2---:R-:W-:Y:S05]  /*e610*/  @!P0 NANOSLEEP.SYNCS 0x989680 ;  /* 0x009896800000895d */ /* 0x004fea0003900000 */
[----:B------:R-:W2:Y:S02]  /*e620*/  @!P0 SYNCS.PHASECHK.TRANS64 P0, [R3+URZ+0x50], R0 ;  /* 0x00005000030085a7 */ /* 0x000ea400080010ff */
[----:B--2---:R-:W-:Y:S05]  /*e630*/  @!P0 BRA `(.L_x_114) ;  /* 0xfffffffc00f08947 */ /* 0x004fea000383ffff */
[----:B------:R-:W-:Y:S05]  /*e640*/  BRA `(.L_x_113) ;  /* 0xffffff7800cc7947 */ /* 0x000fea000383ffff */
.L_x_117:
[----:B----4-:R4:W1:Y:S02]  /*e650*/  SYNCS.PHASECHK.TRANS64.TRYWAIT P1, [R124+URZ+0xc0], R3 ;  /* 0x0000c0037c0075a7 */ /* 0x01086400080211ff */
[----:B-1----:R-:W-:Y:S05]  /*e660*/  @!P1 NANOSLEEP.SYNCS 0x989680 ;  /* 0x009896800000995d */ /* 0x002fea0003900000 */
[----:B------:R-:W1:Y:S02]  /*e670*/  @!P1 SYNCS.PHASECHK.TRANS64 P1, [R124+URZ+0xc0], R3 ;  /* 0x0000c0037c0095a7 */ /* 0x000e6400080210ff */
[----:B-1----:R-:W-:Y:S05]  /*e680*/  @!P1 BRA `(.L_x_117) ;  /* 0xfffffffc00f09947 */ /* 0x002fea000383ffff */
[----:B------:R-:W-:Y:S05]  /*e690*/  BRA `(.L_x_116) ;  /* 0xffffff7c003c7947 */ /* 0x000fea000383ffff */
        .weak           $__internal_0_$__cuda_sm10x_tcgen05_guardrail_trap_col_being_dealloced_not_returned_by_alloc
        .type           $__internal_0_$__cuda_sm10x_tcgen05_guardrail_trap_col_being_dealloced_not_returned_by_alloc,@function
        .size           $__internal_0_$__cuda_sm10x_tcgen05_guardrail_trap_col_being_dealloced_not_returned_by_alloc,($__internal_1_$__cuda_sm10x_tcgen05_guardrail_trap_phase_invalid_during_alloc - $__internal_0_$__cuda_sm10x_tcgen05_guardrail_trap_col_being_dealloced_not_returned_by_alloc)
$__internal_0_$__cuda_sm10x_tcgen05_guardrail_trap_col_being_dealloced_not_returned_by_alloc:
[----:B------:R-:W-:Y:S05]  /*e6a0*/  BPT.TRAP 0x1 ;  /* 0x000000040000795c */ /* 0x000fea0000300000 */
[----:B------:R-:W-:-:S04]  /*e6b0*/  HFMA2 R3, -RZ, RZ, 0, 0 ;  /* 0x00000000ff037431 */ /* 0x000fc800000001ff */
[----:B------:R-:W-:Y:S05]  /*e6c0*/  RET.REL.NODEC R2 `(_ZN7cutlass13device_kernelINS_4gemm6kernel13GemmUniversalIN4cute5tupleIJiiiiEEENS1_10collective13CollectiveMmaINS1_35MainloopSm100TmaUmmaWarpSpecializedILi5ELi2ELi2ENS5_IJNS4_1CILi2EEENSA_ILi1EEESC_EEEEENS5_IJNSA_ILi256EEESF_NSA_ILi64EEEEEENS_6half_tENS5_IJlSC_lEEESI_SJ_NS4_8TiledMMAINS4_8MMA_AtomIJNS4_26SM100_MMA_F16BF16_2x1SM_SSISI_SI_fLi256ELi256ELNS4_4UMMA5MajorE0ELSO_0ELNSN_7ScaleInE0ELSP_0EEEEEENS4_6LayoutINS5_IJSC_SC_SC_EEENS5_IJNSA_ILi0EEESU_SU_EEEEENS5_IJNS4_10UnderscoreESX_SX_EEEEENS4_18SM100_TMA_2SM_LOADENS4_14ComposedLayoutINS4_7SwizzleILi3ELi4ELi3EEENS4_18smem_ptr_flag_bitsILi16EEENSS_INS5_IJNSA_ILi8EEESG_EEENS5_IJSG_SC_EEEEEEEvNS4_8identityES10_S1A_vS1B_EENS_8epilogue10collective18CollectiveEpilogueINS1D_23Sm100TmaWarpSpecializedILi4ELi2ELi64ELb1ELb0EEEJNS5_IJNSA_ILi128EEESF_SG_EEENS5_IJNSS_IS1I_SC_EENSS_ISG_SC_EEEEESI_SJ_SI_SJ_NS1D_6fusion15FusionCallbacksIS1H_NS1N_13LinCombEltActINS1D_6thread7SigmoidESI_fSI_fLNS_15FloatRoundStyleE2EEES1J_S1M_JEEENS4_5SM1004TMEM4LOAD26SM100_TMEM_LOAD_32dp32b64xENS4_13SM90_TMA_LOADES1A_NS4_39AutoVectorizingCopyWithAssumedAlignmentILi128EEENS4_14SM90_TMA_STOREES1A_S21_S21_EEEvvEEEEvNT_6ParamsE) ;  /* 0xffffff18024c7950 */ /* 0x000fea0003c3ffff */
        .weak           $__internal_1_$__cuda_sm10x_tcgen05_guardrail_trap_phase_invalid_during_alloc
        .type           $__internal_1_$__cuda_sm10x_tcgen05_guardrail_trap_phase_invalid_during_alloc,@function
        .size           $__internal_1_$__cuda_sm10x_tcgen05_guardrail_trap_phase_invalid_during_alloc,($__internal_2_$__cuda_sm10x_tcgen05_guardrail_trap_unallocated_columns_being_dealloced - $__internal_1_$__cuda_sm10x_tcgen05_guardrail_trap_phase_invalid_during_alloc)
$__internal_1_$__cuda_sm10x_tcgen05_guardrail_trap_phase_invalid_during_alloc:
[----:B------:R-:W-:Y:S05]  /*e6d0*/  BPT.TRAP 0x1 ;  /* 0x000000040000795c */ /* 0x000fea0000300000 */
[----:B------:R-:W-:-:S04]  /*e6e0*/  MOV R3, 0x0 ;  /* 0x0000000000037802 */ /* 0x000fc80000000f00 */
[----:B------:R-:W-:Y:S05]  /*e6f0*/  RET.REL.NODEC R2 `(_ZN7cutlass13device_kernelINS_4gemm6kernel13GemmUniversalIN4cute5tupleIJiiiiEEENS1_10collective13CollectiveMmaINS1_35MainloopSm100TmaUmmaWarpSpecializedILi5ELi2ELi2ENS5_IJNS4_1CILi2EEENSA_ILi1EEESC_EEEEENS5_IJNSA_ILi256EEESF_NSA_ILi64EEEEEENS_6half_tENS5_IJlSC_lEEESI_SJ_NS4_8TiledMMAINS4_8MMA_AtomIJNS4_26SM100_MMA_F16BF16_2x1SM_SSISI_SI_fLi256ELi256ELNS4_4UMMA5MajorE0ELSO_0ELNSN_7ScaleInE0ELSP_0EEEEEENS4_6LayoutINS5_IJSC_SC_SC_EEENS5_IJNSA_ILi0EEESU_SU_EEEEENS5_IJNS4_10UnderscoreESX_SX_EEEEENS4_18SM100_TMA_2SM_LOADENS4_14ComposedLayoutINS4_7SwizzleILi3ELi4ELi3EEENS4_18smem_ptr_flag_bitsILi16EEENSS_INS5_IJNSA_ILi8EEESG_EEENS5_IJSG_SC_EEEEEEEvNS4_8identityES10_S1A_vS1B_EENS_8epilogue10collective18CollectiveEpilogueINS1D_23Sm100TmaWarpSpecializedILi4ELi2ELi64ELb1ELb0EEEJNS5_IJNSA_ILi128EEESF_SG_EEENS5_IJNSS_IS1I_SC_EENSS_ISG_SC_EEEEESI_SJ_SI_SJ_NS1D_6fusion15FusionCallbacksIS1H_NS1N_13LinCombEltActINS1D_6thread7SigmoidESI_fSI_fLNS_15FloatRoundStyleE2EEES1J_S1M_JEEENS4_5SM1004TMEM4LOAD26SM100_TMEM_LOAD_32dp32b64xENS4_13SM90_TMA_LOADES1A_NS4_39AutoVectorizingCopyWithAssumedAlignmentILi128EEENS4_14SM90_TMA_STOREES1A_S21_S21_EEEvvEEEEvNT_6ParamsE) ;  /* 0xffffff1802407950 */ /* 0x000fea0003c3ffff */
        .weak           $__internal_2_$__cuda_sm10x_tcgen05_guardrail_trap_unallocated_columns_being_dealloced
        .type           $__internal_2_$__cuda_sm10x_tcgen05_guardrail_trap_unallocated_columns_being_dealloced,@function
        .size           $__internal_2_$__cuda_sm10x_tcgen05_guardrail_trap_unallocated_columns_being_dealloced,($__internal_3_$__cuda_sm20_rcp_rn_f32_slowpath - $__internal_2_$__cuda_sm10x_tcgen05_guardrail_trap_unallocated_columns_being_dealloced)
$__internal_2_$__cuda_sm10x_tcgen05_guardrail_trap_unallocated_columns_being_dealloced:
[----:B------:R-:W-:Y:S05]  /*e700*/  BPT.TRAP 0x1 ;  /* 0x000000040000795c */ /* 0x000fea0000300000 */
[----:B------:R-:W-:-:S04]  /*e710*/  HFMA2 R3, -RZ, RZ, 0, 0 ;  /* 0x00000000ff037431 */ /* 0x000fc800000001ff */
[----:B------:R-:W-:Y:S05]  /*e720*/  RET.REL.NODEC R2 `(_ZN7cutlass13device_kernelINS_4gemm6kernel13GemmUniversalIN4cute5tupleIJiiiiEEENS1_10collective13CollectiveMmaINS1_35MainloopSm100TmaUmmaWarpSpecializedILi5ELi2ELi2ENS5_IJNS4_1CILi2EEENSA_ILi1EEESC_EEEEENS5_IJNSA_ILi256EEESF_NSA_ILi64EEEEEENS_6half_tENS5_IJlSC_lEEESI_SJ_NS4_8TiledMMAINS4_8MMA_AtomIJNS4_26SM100_MMA_F16BF16_2x1SM_SSISI_SI_fLi256ELi256ELNS4_4UMMA5MajorE0ELSO_0ELNSN_7ScaleInE0ELSP_0EEEEEENS4_6LayoutINS5_IJSC_SC_SC_EEENS5_IJNSA_ILi0EEESU_SU_EEEEENS5_IJNS4_10UnderscoreESX_SX_EEEEENS4_18SM100_TMA_2SM_LOADENS4_14ComposedLayoutINS4_7SwizzleILi3ELi4ELi3EEENS4_18smem_ptr_flag_bitsILi16EEENSS_INS5_IJNSA_ILi8EEESG_EEENS5_IJSG_SC_EEEEEEEvNS4_8identityES10_S1A_vS1B_EENS_8epilogue10collective18CollectiveEpilogueINS1D_23Sm100TmaWarpSpecializedILi4ELi2ELi64ELb1ELb0EEEJNS5_IJNSA_ILi128EEESF_SG_EEENS5_IJNSS_IS1I_SC_EENSS_ISG_SC_EEEEESI_SJ_SI_SJ_NS1D_6fusion15FusionCallbacksIS1H_NS1N_13LinCombEltActINS1D_6thread7SigmoidESI_fSI_fLNS_15FloatRoundStyleE2EEES1J_S1M_JEEENS4_5SM1004TMEM4LOAD26SM100_TMEM_LOAD_32dp32b64xENS4_13SM90_TMA_LOADES1A_NS4_39AutoVectorizingCopyWithAssumedAlignmentILi128EEENS4_14SM90_TMA_STOREES1A_S21_S21_EEEvvEEEEvNT_6ParamsE) ;  /* 0xffffff1802347950 */ /* 0x000fea0003c3ffff */
        .weak           $__internal_3_$__cuda_sm20_rcp_rn_f32_slowpath
        .type           $__internal_3_$__cuda_sm20_rcp_rn_f32_slowpath,@function
        .size           $__internal_3_$__cuda_sm20_rcp_rn_f32_slowpath,(.L_x_374 - $__internal_3_$__cuda_sm20_rcp_rn_f32_slowpath)
$__internal_3_$__cuda_sm20_rcp_rn_f32_slowpath:
[----:B------:R-:W-:Y:S01]  /*e730*/  IMAD.SHL.U32 R97, R101, 0x2, RZ ;  /* 0x0000000265617824 */ /* 0x000fe200078e00ff */
[----:B------:R-:W-:Y:S04]  /*e740*/  BSSY.RECONVERGENT B0, `(.L_x_369) ;  /* 0x0000030000007945 */ /* 0x000fe80003800200 */
[----:B------:R-:W-:-:S04]  /*e750*/  SHF.R.U32.HI R97, RZ, 0x18, R97 ;  /* 0x00000018ff617819 */ /* 0x000fc80000011661 */
[----:B------:R-:W-:-:S13]  /*e760*/  ISETP.NE.U32.AND P0, PT, R97, RZ, PT ;  /* 0x000000ff6100720c */ /* 0x000fda0003f05070 */
[----:B------:R-:W-:Y:S05]  /*e770*/  @P0 BRA `(.L_x_370) ;  /* 0x0000000000280947 */ /* 0x000fea0003800000 */
[----:B------:R-:W-:-:S04]  /*e780*/  SHF.L.U32 R64, R101, 0x1, RZ ;  /* 0x0000000165407819 */ /* 0x000fc800000006ff */
[----:B------:R-:W-:-:S13]  /*e790*/  ISETP.NE.AND P0, PT, R64, RZ, PT ;  /* 0x000000ff4000720c */ /* 0x000fda0003f05270 */
[----:B------:R-:W-:Y:S01]  /*e7a0*/  @P0 FFMA R97, R101, 1.84467440737095516160e+19, RZ ;  /* 0x5f80000065610823 */ /* 0x000fe200000000ff */
[----:B------:R-:W-:Y:S08]  /*e7b0*/  @!P0 MUFU.RCP R99, R101 ;  /* 0x0000006500638308 */ /* 0x000ff00000001000 */
[----:B------:R-:W1:Y:S02]  /*e7c0*/  @P0 MUFU.RCP R64, R97 ;  /* 0x0000006100400308 */ /* 0x000e640000001000 */
[----:B-1----:R-:W-:-:S04]  /*e7d0*/  @P0 FFMA R103, R97, R64, -1 ;  /* 0xbf80000061670423 */ /* 0x002fc80000000040 */
[----:B------:R-:W-:-:S04]  /*e7e0*/  @P0 FADD.FTZ R103, -R103, -RZ ;  /* 0x800000ff67670221 */ /* 0x000fc80000010100 */
[----:B------:R-:W-:-:S04]  /*e7f0*/  @P0 FFMA R103, R64, R103, R64 ;  /* 0x0000006740670223 */ /* 0x000fc80000000040 */
[----:B------:R-:W-:Y:S01]  /*e800*/  @P0 FFMA R99, R103, 1.84467440737095516160e+19, RZ ;  /* 0x5f80000067630823 */ /* 0x000fe200000000ff */
[----:B------:R-:W-:Y:S05]  /*e810*/  BRA `(.L_x_371) ;  /* 0x0000000000887947 */ /* 0x000fea0003800000 */
.L_x_370:
[----:B------:R-:W-:-:S04]  /*e820*/  IADD3 R64, PT, PT, R97, -0xfd, RZ ;  /* 0xffffff0361407810 */ /* 0x000fc80007ffe0ff */
[----:B------:R-:W-:-:S13]  /*e830*/  ISETP.GT.U32.AND P0, PT, R64, 0x1, PT ;  /* 0x000000014000780c */ /* 0x000fda0003f04070 */
[----:B------:R-:W-:Y:S05]  /*e840*/  @P0 BRA `(.L_x_372) ;  /* 0x0000000000780947 */ /* 0x000fea0003800000 */
[----:B------:R-:W-:Y:S01]  /*e850*/  LOP3.LUT R105, R101, 0x7fffff, RZ, 0xc0, !PT ;  /* 0x007fffff65697812 */ /* 0x000fe200078ec0ff */
[----:B------:R-:W-:Y:S02]  /*e860*/  IMAD.MOV.U32 R99, RZ, RZ, 0x3 ;  /* 0x00000003ff637424 */ /* 0x000fe400078e00ff */
[----:B------:R-:W-:Y:S01]  /*e870*/  VIADD R97, R97, 0xffffff04 ;  /* 0xffffff0461617836 */ /* 0x000fe20000000000 */
[----:B------:R-:W-:Y:S02]  /*e880*/  LOP3.LUT R105, R105, 0x3f800000, RZ, 0xfc, !PT ;  /* 0x3f80000069697812 */ /* 0x000fe400078efcff */
[----:B------:R-:W-:Y:S02]  /*e890*/  SHF.L.U32 R99, R99, R64, RZ ;  /* 0x0000004063637219 */ /* 0x000fe400000006ff */
[----:B------:R-:W1:Y:S02]  /*e8a0*/  MUFU.RCP R104, R105 ;  /* 0x0000006900687308 */ /* 0x000e640000001000 */
[----:B-1----:R-:W-:-:S04]  /*e8b0*/  FFMA R103, R105, R104, -1 ;  /* 0xbf80000069677423 */ /* 0x002fc80000000068 */
[----:B------:R-:W-:-:S04]  /*e8c0*/  FADD.FTZ R103, -R103, -RZ ;  /* 0x800000ff67677221 */ /* 0x000fc80000010100 */
[CCC-:B------:R-:W-:Y:S01]  /*e8d0*/  FFMA.RM R106, R104.reuse, R103.reuse, R104.reuse ;  /* 0x00000067686a7223 */ /* 0x1c0fe20000004068 */
[----:B------:R-:W-:-:S04]  /*e8e0*/  FFMA.RP R103, R104, R103, R104 ;  /* 0x0000006768677223 */ /* 0x000fc80000008068 */
[C---:B------:R-:W-:Y:S02]  /*e8f0*/  LOP3.LUT R104, R106.reuse, 0x7fffff, RZ, 0xc0, !PT ;  /* 0x007fffff6a687812 */ /* 0x040fe400078ec0ff */
[----:B------:R-:W-:Y:S02]  /*e900*/  FSETP.NEU.FTZ.AND P0, PT, R106, R103, PT ;  /* 0x000000676a00720b */ /* 0x000fe40003f1d000 */
[----:B------:R-:W-:Y:S02]  /*e910*/  LOP3.LUT R104, R104, 0x800000, RZ, 0xfc, !PT ;  /* 0x0080000068687812 */ /* 0x000fe400078efcff */
[----:B------:R-:W-:Y:S02]  /*e920*/  SEL R103, RZ, 0xffffffff, !P0 ;  /* 0xffffffffff677807 */ /* 0x000fe40004000000 */
[----:B------:R-:W-:-:S03]  /*e930*/  LOP3.LUT R99, R99, R104, RZ, 0xc0, !PT ;  /* 0x0000006863637212 */ /* 0x000fc600078ec0ff */
[----:B------:R-:W-:Y:S01]  /*e940*/  IMAD.MOV R103, RZ, RZ, -R103 ;  /* 0x000000ffff677224 */ /* 0x000fe200078e0a67 */
[----:B------:R-:W-:-:S04]  /*e950*/  SHF.R.U32.HI R99, RZ, R64, R99 ;  /* 0x00000040ff637219 */ /* 0x000fc80000011663 */
[--C-:B------:R-:W-:Y:S02]  /*e960*/  LOP3.LUT P1, RZ, R103, R64, R104.reuse, 0xf8, !PT ;  /* 0x0000004067ff7212 */ /* 0x100fe4000782f868 */
[C---:B------:R-:W-:Y:S02]  /*e970*/  LOP3.LUT P2, RZ, R99.reuse, 0x1, RZ, 0xc0, !PT ;  /* 0x0000000163ff7812 */ /* 0x040fe4000784c0ff */
[----:B------:R-:W-:Y:S02]  /*e980*/  LOP3.LUT P0, RZ, R99, 0x2, RZ, 0xc0, !PT ;  /* 0x0000000263ff7812 */ /* 0x000fe4000780c0ff */
[----:B------:R-:W-:Y:S02]  /*e990*/  SHF.R.U32.HI R104, RZ, R97, R104 ;  /* 0x00000061ff687219 */ /* 0x000fe40000011668 */
[----:B------:R-:W-:-:S04]  /*e9a0*/  PLOP3.LUT P0, PT, P2, P1, P0, 0xe0, 0x0 ;  /* 0x000000000000781c */ /* 0x000fc80001703c00 */
[----:B------:R-:W-:Y:S02]  /*e9b0*/  SEL R64, RZ, 0x1, !P0 ;  /* 0x00000001ff407807 */ /* 0x000fe40004000000 */
[----:B------:R-:W-:-:S03]  /*e9c0*/  LOP3.LUT P0, RZ, R101, 0x7fffff, RZ, 0xc0, !PT ;  /* 0x007fffff65ff7812 */ /* 0x000fc6000780c0ff */
[----:B------:R-:W-:-:S05]  /*e9d0*/  IMAD.MOV R64, RZ, RZ, -R64 ;  /* 0x000000ffff407224 */ /* 0x000fca00078e0a40 */
[----:B------:R-:W-:-:S13]  /*e9e0*/  ISETP.GE.AND P1, PT, R64, RZ, PT ;  /* 0x000000ff4000720c */ /* 0x000fda0003f26270 */
[----:B------:R-:W-:-:S04]  /*e9f0*/  @!P1 VIADD R104, R104, 0x1 ;  /* 0x0000000168689836 */ /* 0x000fc80000000000 */
[----:B------:R-:W-:-:S05]  /*ea00*/  @!P0 IMAD.SHL.U32 R104, R104, 0x2, RZ ;  /* 0x0000000268688824 */ /* 0x000fca00078e00ff */
[----:B------:R-:W-:Y:S01]  /*ea10*/  LOP3.LUT R99, R104, 0x80000000, R101, 0xf8, !PT ;  /* 0x8000000068637812 */ /* 0x000fe200078ef865 */
[----:B------:R-:W-:Y:S05]  /*ea20*/  BRA `(.L_x_371) ;  /* 0x0000000000047947 */ /* 0x000fea0003800000 */
.L_x_372:
[----:B------:R1:W2:Y:S02]  /*ea30*/  MUFU.RCP R99, R101 ;  /* 0x0000006500637308 */ /* 0x0002a40000001000 */
.L_x_371:
[----:B------:R-:W-:Y:S05]  /*ea40*/  BSYNC.RECONVERGENT B0 ;  /* 0x0000000000007941 */ /* 0x000fea0003800200 */
.L_x_369:
[----:B------:R-:W-:Y:S01]  /*ea50*/  HFMA2 R103, -RZ, RZ, 0, 0 ;  /* 0x00000000ff677431 */ /* 0x000fe200000001ff */
[----:B--2---:R-:W-:-:S03]  /*ea60*/  MOV R64, R99 ;  /* 0x0000006300407202 */ /* 0x004fc60000000f00 */
[----:B-1----:R-:W-:Y:S05]  /*ea70*/  RET.REL.NODEC R102 `(_ZN7cutlass13device_kernelINS_4gemm6kernel13GemmUniversalIN4cute5tupleIJiiiiEEENS1_10collective13CollectiveMmaINS1_35MainloopSm100TmaUmmaWarpSpecializedILi5ELi2ELi2ENS5_IJNS4_1CILi2EEENSA_ILi1EEESC_EEEEENS5_IJNSA_ILi256EEESF_NSA_ILi64EEEEEENS_6half_tENS5_IJlSC_lEEESI_SJ_NS4_8TiledMMAINS4_8MMA_AtomIJNS4_26SM100_MMA_F16BF16_2x1SM_SSISI_SI_fLi256ELi256ELNS4_4UMMA5MajorE0ELSO_0ELNSN_7ScaleInE0ELSP_0EEEEEENS4_6LayoutINS5_IJSC_SC_SC_EEENS5_IJNSA_ILi0EEESU_SU_EEEEENS5_IJNS4_10UnderscoreESX_SX_EEEEENS4_18SM100_TMA_2SM_LOADENS4_14ComposedLayoutINS4_7SwizzleILi3ELi4ELi3EEENS4_18smem_ptr_flag_bitsILi16EEENSS_INS5_IJNSA_ILi8EEESG_EEENS5_IJSG_SC_EEEEEEEvNS4_8identityES10_S1A_vS1B_EENS_8epilogue10collective18CollectiveEpilogueINS1D_23Sm100TmaWarpSpecializedILi4ELi2ELi64ELb1ELb0EEEJNS5_IJNSA_ILi128EEESF_SG_EEENS5_IJNSS_IS1I_SC_EENSS_ISG_SC_EEEEESI_SJ_SI_SJ_NS1D_6fusion15FusionCallbacksIS1H_NS1N_13LinCombEltActINS1D_6thread7SigmoidESI_fSI_fLNS_15FloatRoundStyleE2EEES1J_S1M_JEEENS4_5SM1004TMEM4LOAD26SM100_TMEM_LOAD_32dp32b64xENS4_13SM90_TMA_LOADES1A_NS4_39AutoVectorizingCopyWithAssumedAlignmentILi128EEENS4_14SM90_TMA_STOREES1A_S21_S21_EEEvvEEEEvNT_6ParamsE) ;  /* 0xffffff1466607950 */ /* 0x002fea0003c3ffff */
.L_x_373:
[----:B------:R-:W-:-:S00]  /*ea80*/  BRA `(.L_x_373) ;  /* 0xfffffffc00fc7947 */ /* 0x000fc0000383ffff */
[----:B------:R-:W-:-:S00]  /*ea90*/  NOP ;  /* 0x0000000000007918 */ /* 0x000fc00000000000 */
        /* <DEDUP_REMOVED lines=14> */
.L_x_374:


//--------------------- .nv.global.init           --------------------------
	.section	.nv.global.init,"aw",@progbits
.nv.global.init:
	.type		$str$27,@object
	.size		$str$27,($str$28 - $str$27)
$str$27:
        /*0000*/ 	.byte	0x28, 0x61, 0x64, 0x64, 0x72, 0x65, 0x73, 0x73, 0x20, 0x26, 0x20, 0x6d, 0x61, 0x73, 0x6b, 0x29
        /*0010*/ 	.byte	0x20, 0x3d, 0x3d, 0x20, 0x30, 0x00
	.type		$str$28,@object
	.size		$str$28,($str$26 - $str$28)
$str$28:
        /*0016*/ 	.byte	0x2f, 0x74, 0x6d, 0x70, 0x2f, 0x63, 0x75, 0x74, 0x6c, 0x61, 0x73, 0x73, 0x5f, 0x73, 0x77, 0x65
        /*0026*/ 	.byte	0x65, 0x70, 0x5f, 0x73, 0x72, 0x63, 0x2f, 0x69, 0x6e, 0x63, 0x6c, 0x75, 0x64, 0x65, 0x2f, 0x63
        /*0036*/ 	.byte	0x75, 0x74, 0x65, 0x2f, 0x70, 0x6f, 0x69, 0x6e, 0x74, 0x65, 0x72, 0x5f, 0x66, 0x6c, 0x61, 0x67
        /*0046*/ 	.byte	0x67, 0x65, 0x64, 0x2e, 0x68, 0x70, 0x70, 0x00
	.type		$str$26,@object
	.size		$str$26,($str$25 - $str$26)
$str$26:
        /*004e*/ 	.byte	0x2f, 0x74, 0x6d, 0x70, 0x2f, 0x63, 0x75, 0x74, 0x6c, 0x61, 0x73, 0x73, 0x5f, 0x73, 0x77, 0x65
        /*005e*/ 	.byte	0x65, 0x70, 0x5f, 0x73, 0x72, 0x63, 0x2f, 0x69, 0x6e, 0x63, 0x6c, 0x75, 0x64, 0x65, 0x2f, 0x63
        /*006e*/ 	.byte	0x75, 0x74, 0x65, 0x2f, 0x61, 0x74, 0x6f, 0x6d, 0x2f, 0x63, 0x6f, 0x70, 0x79, 0x5f, 0x74, 0x72
        /*007e*/ 	.byte	0x61, 0x69, 0x74, 0x73, 0x5f, 0x73, 0x6d, 0x31, 0x30, 0x30, 0x2e, 0x68, 0x70, 0x70, 0x00
	.type		$str$25,@object
	.size		$str$25,(__unnamed_1 - $str$25)
$str$25:
        /*008d*/ 	.byte	0x28, 0x28, 0x75, 0x69, 0x6e, 0x74, 0x33, 0x32, 0x5f, 0x74, 0x28, 0x74, 0x68, 0x72, 0x65, 0x61
        /*009d*/ 	.byte	0x64, 0x49, 0x64, 0x78, 0x2e, 0x78, 0x29, 0x20, 0x2f, 0x20, 0x33, 0x32, 0x29, 0x20, 0x25, 0x20
        /*00ad*/ 	.byte	0x34, 0x29, 0x20, 0x3d, 0x3d, 0x20, 0x28, 0x28, 0x28, 0x74, 0x6d, 0x65, 0x6d, 0x5f, 0x61, 0x64
        /*00bd*/ 	.byte	0x64, 0x72, 0x20, 0x3e, 0x3e, 0x20, 0x31, 0x36, 0x29, 0x20, 0x2f, 0x20, 0x33, 0x32, 0x29, 0x20
        /*00cd*/ 	.byte	0x25, 0x20, 0x34, 0x29, 0x00
	.type		__unnamed_1,@object
	.size		__unnamed_1,(__unnamed_2 - __unnamed_1)
__unnamed_1:
        /*00d2*/ 	.byte	0x61, 0x75, 0x74, 0x6f, 0x20, 0x63, 0x75, 0x74, 0x65, 0x3a, 0x3a, 0x61, 0x73, 0x5f, 0x70, 0x6f
        /* <DEDUP_REMOVED lines=24> */
        /*0262*/ 	.byte	0x3e, 0x3e, 0x3e, 0x3e, 0x5d, 0x00
	.type		__unnamed_2,@object
	.size		__unnamed_2,(.L_2 - __unnamed_2)
__unnamed_2:
        /* <DEDUP_REMOVED lines=43> */
        /*0518*/ 	.byte	0x74, 0x65, 0x3a, 0x3a, 0x43, 0x3c, 0x30, 0x3e, 0x3e, 0x3e, 0x3e, 0x5d, 0x00
.L_2:


//--------------------- .nv.shared._ZN7cutlass13device_kernelINS_4gemm6kernel13GemmUniversalIN4cute5tupleIJiiiiEEENS1_10collective13CollectiveMmaINS1_35MainloopSm100TmaUmmaWarpSpecializedILi5ELi2ELi2ENS5_IJNS4_1CILi2EEENSA_ILi1EEESC_EEEEENS5_IJNSA_ILi256EEESF_NSA_ILi64EEEEEENS_6half_tENS5_IJlSC_lEEESI_SJ_NS4_8TiledMMAINS4_8MMA_AtomIJNS4_26SM100_MMA_F16BF16_2x1SM_SSISI_SI_fLi256ELi256ELNS4_4UMMA5MajorE0ELSO_0ELNSN_7ScaleInE0ELSP_0EEEEEENS4_6LayoutINS5_IJSC_SC_SC_EEENS5_IJNSA_ILi0EEESU_SU_EEEEENS5_IJNS4_10UnderscoreESX_SX_EEEEENS4_18SM100_TMA_2SM_LOADENS4_14ComposedLayoutINS4_7SwizzleILi3ELi4ELi3EEENS4_18smem_ptr_flag_bitsILi16EEENSS_INS5_IJNSA_ILi8EEESG_EEENS5_IJSG_SC_EEEEEEEvNS4_8identityES10_S1A_vS1B_EENS_8epilogue10collective18CollectiveEpilogueINS1D_23Sm100TmaWarpSpecializedILi4ELi2ELi64ELb1ELb0EEEJNS5_IJNSA_ILi128EEESF_SG_EEENS5_IJNSS_IS1I_SC_EENSS_ISG_SC_EEEEESI_SJ_SI_SJ_NS1D_6fusion15FusionCallbacksIS1H_NS1N_13LinCombEltActINS1D_6thread7SigmoidESI_fSI_fLNS_15FloatRoundStyleE2EEES1J_S1M_JEEENS4_5SM1004TMEM4LOAD26SM100_TMEM_LOAD_32dp32b64xENS4_13SM90_TMA_LOADES1A_NS4_39AutoVectorizingCopyWithAssumedAlignmentILi128EEENS4_14SM90_TMA_STOREES1A_S21_S21_EEEvvEEEEvNT_6ParamsE --------------------------
	.section	.nv.shared._ZN7cutlass13device_kernelINS_4gemm6kernel13GemmUniversalIN4cute5tupleIJiiiiEEENS1_10collective13CollectiveMmaINS1_35MainloopSm100TmaUmmaWarpSpecializedILi5ELi2ELi2ENS5_IJNS4_1CILi2EEENSA_ILi1EEESC_EEEEENS5_IJNSA_ILi256EEESF_NSA_ILi64EEEEEENS_6half_tENS5_IJlSC_lEEESI_SJ_NS4_8TiledMMAINS4_8MMA_AtomIJNS4_26SM100_MMA_F16BF16_2x1SM_SSISI_SI_fLi256ELi256ELNS4_4UMMA5MajorE0ELSO_0ELNSN_7ScaleInE0ELSP_0EEEEEENS4_6LayoutINS5_IJSC_SC_SC_EEENS5_IJNSA_ILi0EEESU_SU_EEEEENS5_IJNS4_10UnderscoreESX_SX_EEEEENS4_18SM100_TMA_2SM_LOADENS4_14ComposedLayoutINS4_7SwizzleILi3ELi4ELi3EEENS4_18smem_ptr_flag_bitsILi16EEENSS_INS5_IJNSA_ILi8EEESG_EEENS5_IJSG_SC_EEEEEEEvNS4_8identityES10_S1A_vS1B_EENS_8epilogue10collective18CollectiveEpilogueINS1D_23Sm100TmaWarpSpecializedILi4ELi2ELi64ELb1ELb0EEEJNS5_IJNSA_ILi128EEESF_SG_EEENS5_IJNSS_IS1I_SC_EENSS_ISG_SC_EEEEESI_SJ_SI_SJ_NS1D_6fusion15FusionCallbacksIS1H_NS1N_13LinCombEltActINS1D_6thread7SigmoidESI_fSI_fLNS_15FloatRoundStyleE2EEES1J_S1M_JEEENS4_5SM1004TMEM4LOAD26SM100_TMEM_LOAD_32dp32b64xENS4_13SM90_TMA_LOADES1A_NS4_39AutoVectorizingCopyWithAssumedAlignmentILi128EEENS4_14SM90_TMA_STOREES1A_S21_S21_EEEvvEEEEvNT_6ParamsE,"aw",@nobits
	.sectionflags	@""
	.align	16
	.zero		1024


//--------------------- .nv.shared.reserved.0     --------------------------
	.section	.nv.shared.reserved.0,"aw",@nobits
	.weak		__nv_reservedSMEM_offset_0_alias
	.size		__nv_reservedSMEM_offset_0_alias, 0, 64
	.other		__nv_reservedSMEM_offset_0_alias,@"STO_CUDA_RESERVED_SHARED STV_DEFAULT"
__nv_reservedSMEM_offset_0_alias:
	.zero		0
.nv.shared.reserved.0:
	.zero		64
	.weak		__nv_reservedSMEM_tcgen05_partition
	.type		__nv_reservedSMEM_tcgen05_partition,@object
	.size		__nv_reservedSMEM_tcgen05_partition,(.L_0 - __nv_reservedSMEM_tcgen05_partition)
__nv_reservedSMEM_tcgen05_partition:
	.zero		32
.L_0:


//--------------------- .nv.global                --------------------------
	.section	.nv.global,"aw",@nobits
.nv.global:
	.type		_ZN39_INTERNAL_93689901_4_k_cu_62a0ea1a_29714cute1_E,@object
	.size		_ZN39_INTERNAL_93689901_4_k_cu_62a0ea1a_29714cute1_E,(_ZN39_INTERNAL_93689901_4_k_cu_62a0ea1a_29714cuda3std3__45__cpo6cbeginE - _ZN39_INTERNAL_93689901_4_k_cu_62a0ea1a_29714cute1_E)
_ZN39_INTERNAL_93689901_4_k_cu_62a0ea1a_29714cute1_E:
	.zero		1
	.type		_ZN39_INTERNAL_93689901_4_k_cu_62a0ea1a_29714cuda3std3__45__cpo6cbeginE,@object
	.size		_ZN39_INTERNAL_93689901_4_k_cu_62a0ea1a_29714cuda3std3__45__cpo6cbeginE,(_ZN39_INTERNAL_93689901_4_k_cu_62a0ea1a_29714cuda3std3__48in_placeE - _ZN39_INTERNAL_93689901_4_k_cu_62a0ea1a_29714cuda3std3__45__cpo6cbeginE)
_ZN39_INTERNAL_93689901_4_k_cu_62a0ea1a_29714cuda3std3__45__cpo6cbeginE:
	.zero		1
	.type		_ZN39_INTERNAL_93689901_4_k_cu_62a0ea1a_29714cuda3std3__48in_placeE,@object
	.size		_ZN39_INTERNAL_93689901_4_k_cu_62a0ea1a_29714cuda3std3__48in_placeE,(_ZN39_INTERNAL_93689901_4_k_cu_62a0ea1a_29714cuda3std6ranges3__45__cpo9iter_moveE - _ZN39_INTERNAL_93689901_4_k_cu_62a0ea1a_29714cuda3std3__48in_placeE)
_ZN39_INTERNAL_93689901_4_k_cu_62a0ea1a_29714cuda3std3__48in_placeE:
	.zero		1
	.type		_ZN39_INTERNAL_93689901_4_k_cu_62a0ea1a_29714cuda3std6ranges3__45__cpo9iter_moveE,@object
	.size		_ZN39_INTERNAL_93689901_4_k_cu_62a0ea1a_29714cuda3std6ranges3__45__cpo9iter_moveE,(_ZN39_INTERNAL_93689901_4_k_cu_62a0ea1a_29714cuda3std3__45__cpo5beginE - _ZN39_INTERNAL_93689901_4_k_cu_62a0ea1a_29714cuda3std6ranges3__45__cpo9iter_moveE)
_ZN39_INTERNAL_93689901_4_k_cu_62a0ea1a_29714cuda3std6ranges3__45__cpo9iter_moveE:
	.zero		1
	.type		_ZN39_INTERNAL_93689901_4_k_cu_62a0ea1a_29714cuda3std3__45__cpo5beginE,@object
	.size		_ZN39_INTERNAL_93689901_4_k_cu_62a0ea1a_29714cuda3std3__45__cpo5beginE,(_ZN39_INTERNAL_93689901_4_k_cu_62a0ea1a_29714cuda3std3__441_GLOBAL__N__93689901_4_k_cu_62a0ea1a_29716ignoreE - _ZN39_INTERNAL_93689901_4_k_cu_62a0ea1a_29714cuda3std3__45__cpo5beginE)
_ZN39_INTERNAL_93689901_4_k_cu_62a0ea1a_29714cuda3std3__45__cpo5beginE:
	.zero		1
	.type		_ZN39_INTERNAL_93689901_4_k_cu_62a0ea1a_29714cuda3std3__441_GLOBAL__N__93689901_4_k_cu_62a0ea1a_29716ignoreE,@object
	.size		_ZN39_INTERNAL_93689901_4_k_cu_62a0ea1a_29714cuda3std3__441_GLOBAL__N__93689901_4_k_cu_62a0ea1a_29716ignoreE,(_ZN39_INTERNAL_93689901_4_k_cu_62a0ea1a_29714cute7productE - _ZN39_INTERNAL_93689901_4_k_cu_62a0ea1a_29714cuda3std3__441_GLOBAL__N__93689901_4_k_cu_62a0ea1a_29716ignoreE)
_ZN39_INTERNAL_93689901_4_k_cu_62a0ea1a_29714cuda3std3__441_GLOBAL__N__93689901_4_k_cu_62a0ea1a_29716ignoreE:
	.zero		1
	.type		_ZN39_INTERNAL_93689901_4_k_cu_62a0ea1a_29714cute7productE,@object
	.size		_ZN39_INTERNAL_93689901_4_k_cu_62a0ea1a_29714cute7productE,(_ZN39_INTERNAL_93689901_4_k_cu_62a0ea1a_29714cuda3std3__45__cpo3endE - _ZN39_INTERNAL_93689901_4_k_cu_62a0ea1a_29714cute7productE)
_ZN39_INTERNAL_93689901_4_k_cu_62a0ea1a_29714cute7productE:
	.zero		1
	.type		_ZN39_INTERNAL_93689901_4_k_cu_62a0ea1a_29714cuda3std3__45__cpo3endE,@object
	.size		_ZN39_INTERNAL_93689901_4_k_cu_62a0ea1a_29714cuda3std3__45__cpo3endE,(_ZN39_INTERNAL_93689901_4_k_cu_62a0ea1a_29714cuda3std3__419piecewise_constructE - _ZN39_INTERNAL_93689901_4_k_cu_62a0ea1a_29714cuda3std3__45__cpo3endE)
_ZN39_INTERNAL_93689901_4_k_cu_62a0ea1a_29714cuda3std3__45__cpo3endE:
	.zero		1
	.type		_ZN39_INTERNAL_93689901_4_k_cu_62a0ea1a_29714cuda3std3__419piecewise_constructE,@object
	.size		_ZN39_INTERNAL_93689901_4_k_cu_62a0ea1a_29714cuda3std3__419piecewise_constructE,(_ZN39_INTERNAL_93689901_4_k_cu_62a0ea1a_29714cuda3std3__45__cpo4cendE - _ZN39_INTERNAL_93689901_4_k_cu_62a0ea1a_29714cuda3std3__419piecewise_constructE)
_ZN39_INTERNAL_93689901_4_k_cu_62a0ea1a_29714cuda3std3__419piecewise_constructE:
	.zero		1
	.type		_ZN39_INTERNAL_93689901_4_k_cu_62a0ea1a_29714cuda3std3__45__cpo4cendE,@object
	.size		_ZN39_INTERNAL_93689901_4_k_cu_62a0ea1a_29714cuda3std3__45__cpo4cendE,(_ZN39_INTERNAL_93689901_4_k_cu_62a0ea1a_29714cuda3std6ranges3__45__cpo4swapE - _ZN39_INTERNAL_93689901_4_k_cu_62a0ea1a_29714cuda3std3__45__cpo4cendE)
_ZN39_INTERNAL_93689901_4_k_cu_62a0ea1a_29714cuda3std3__45__cpo4cendE:
	.zero		1
	.type		_ZN39_INTERNAL_93689901_4_k_cu_62a0ea1a_29714cuda3std6ranges3__45__cpo4swapE,@object
	.size		_ZN39_INTERNAL_93689901_4_k_cu_62a0ea1a_29714cuda3std6ranges3__45__cpo4swapE,(.L_10 - _ZN39_INTERNAL_93689901_4_k_cu_62a0ea1a_29714cuda3std6ranges3__45__cpo4swapE)
_ZN39_INTERNAL_93689901_4_k_cu_62a0ea1a_29714cuda3std6ranges3__45__cpo4swapE:
	.zero		1
.L_10:


//--------------------- .nv.constant0._ZN7cutlass13device_kernelINS_4gemm6kernel13GemmUniversalIN4cute5tupleIJiiiiEEENS1_10collective13CollectiveMmaINS1_35MainloopSm100TmaUmmaWarpSpecializedILi5ELi2ELi2ENS5_IJNS4_1CILi2EEENSA_ILi1EEESC_EEEEENS5_IJNSA_ILi256EEESF_NSA_ILi64EEEEEENS_6half_tENS5_IJlSC_lEEESI_SJ_NS4_8TiledMMAINS4_8MMA_AtomIJNS4_26SM100_MMA_F16BF16_2x1SM_SSISI_SI_fLi256ELi256ELNS4_4UMMA5MajorE0ELSO_0ELNSN_7ScaleInE0ELSP_0EEEEEENS4_6LayoutINS5_IJSC_SC_SC_EEENS5_IJNSA_ILi0EEESU_SU_EEEEENS5_IJNS4_10UnderscoreESX_SX_EEEEENS4_18SM100_TMA_2SM_LOADENS4_14ComposedLayoutINS4_7SwizzleILi3ELi4ELi3EEENS4_18smem_ptr_flag_bitsILi16EEENSS_INS5_IJNSA_ILi8EEESG_EEENS5_IJSG_SC_EEEEEEEvNS4_8identityES10_S1A_vS1B_EENS_8epilogue10collective18CollectiveEpilogueINS1D_23Sm100TmaWarpSpecializedILi4ELi2ELi64ELb1ELb0EEEJNS5_IJNSA_ILi128EEESF_SG_EEENS5_IJNSS_IS1I_SC_EENSS_ISG_SC_EEEEESI_SJ_SI_SJ_NS1D_6fusion15FusionCallbacksIS1H_NS1N_13LinCombEltActINS1D_6thread7SigmoidESI_fSI_fLNS_15FloatRoundStyleE2EEES1J_S1M_JEEENS4_5SM1004TMEM4LOAD26SM100_TMEM_LOAD_32dp32b64xENS4_13SM90_TMA_LOADES1A_NS4_39AutoVectorizingCopyWithAssumedAlignmentILi128EEENS4_14SM90_TMA_STOREES1A_S21_S21_EEEvvEEEEvNT_6ParamsE --------------------------
	.section	.nv.constant0._ZN7cutlass13device_kernelINS_4gemm6kernel13GemmUniversalIN4cute5tupleIJiiiiEEENS1_10collective13CollectiveMmaINS1_35MainloopSm100TmaUmmaWarpSpecializedILi5ELi2ELi2ENS5_IJNS4_1CILi2EEENSA_ILi1EEESC_EEEEENS5_IJNSA_ILi256EEESF_NSA_ILi64EEEEEENS_6half_tENS5_IJlSC_lEEESI_SJ_NS4_8TiledMMAINS4_8MMA_AtomIJNS4_26SM100_MMA_F16BF16_2x1SM_SSISI_SI_fLi256ELi256ELNS4_4UMMA5MajorE0ELSO_0ELNSN_7ScaleInE0ELSP_0EEEEEENS4_6LayoutINS5_IJSC_SC_SC_EEENS5_IJNSA_ILi0EEESU_SU_EEEEENS5_IJNS4_10UnderscoreESX_SX_EEEEENS4_18SM100_TMA_2SM_LOADENS4_14ComposedLayoutINS4_7SwizzleILi3ELi4ELi3EEENS4_18smem_ptr_flag_bitsILi16EEENSS_INS5_IJNSA_ILi8EEESG_EEENS5_IJSG_SC_EEEEEEEvNS4_8identityES10_S1A_vS1B_EENS_8epilogue10collective18CollectiveEpilogueINS1D_23Sm100TmaWarpSpecializedILi4ELi2ELi64ELb1ELb0EEEJNS5_IJNSA_ILi128EEESF_SG_EEENS5_IJNSS_IS1I_SC_EENSS_ISG_SC_EEEEESI_SJ_SI_SJ_NS1D_6fusion15FusionCallbacksIS1H_NS1N_13LinCombEltActINS1D_6thread7SigmoidESI_fSI_fLNS_15FloatRoundStyleE2EEES1J_S1M_JEEENS4_5SM1004TMEM4LOAD26SM100_TMEM_LOAD_32dp32b64xENS4_13SM90_TMA_LOADES1A_NS4_39AutoVectorizingCopyWithAssumedAlignmentILi128EEENS4_14SM90_TMA_STOREES1A_S21_S21_EEEvvEEEEvNT_6ParamsE,"a",@progbits
	.sectionflags	@""
	.align	4
.nv.constant0._ZN7cutlass13device_kernelINS_4gemm6kernel13GemmUniversalIN4cute5tupleIJiiiiEEENS1_10collective13CollectiveMmaINS1_35MainloopSm100TmaUmmaWarpSpecializedILi5ELi2ELi2ENS5_IJNS4_1CILi2EEENSA_ILi1EEESC_EEEEENS5_IJNSA_ILi256EEESF_NSA_ILi64EEEEEENS_6half_tENS5_IJlSC_lEEESI_SJ_NS4_8TiledMMAINS4_8MMA_AtomIJNS4_26SM100_MMA_F16BF16_2x1SM_SSISI_SI_fLi256ELi256ELNS4_4UMMA5MajorE0ELSO_0ELNSN_7ScaleInE0ELSP_0EEEEEENS4_6LayoutINS5_IJSC_SC_SC_EEENS5_IJNSA_ILi0EEESU_SU_EEEEENS5_IJNS4_10UnderscoreESX_SX_EEEEENS4_18SM100_TMA_2SM_LOADENS4_14ComposedLayoutINS4_7SwizzleILi3ELi4ELi3EEENS4_18smem_ptr_flag_bitsILi16EEENSS_INS5_IJNSA_ILi8EEESG_EEENS5_IJSG_SC_EEEEEEEvNS4_8identityES10_S1A_vS1B_EENS_8epilogue10collective18CollectiveEpilogueINS1D_23Sm100TmaWarpSpecializedILi4ELi2ELi64ELb1ELb0EEEJNS5_IJNSA_ILi128EEESF_SG_EEENS5_IJNSS_IS1I_SC_EENSS_ISG_SC_EEEEESI_SJ_SI_SJ_NS1D_6fusion15FusionCallbacksIS1H_NS1N_13LinCombEltActINS1D_6thread7SigmoidESI_fSI_fLNS_15FloatRoundStyleE2EEES1J_S1M_JEEENS4_5SM1004TMEM4LOAD26SM100_TMEM_LOAD_32dp32b64xENS4_13SM90_TMA_LOADES1A_NS4_39AutoVectorizingCopyWithAssumedAlignmentILi128EEENS4_14SM90_TMA_STOREES1A_S21_S21_EEEvvEEEEvNT_6ParamsE:
	.zero		2944


//--------------------- SYMBOLS --------------------------

	.type		.nv.reservedSmem.offset0,@object
	.size		.nv.reservedSmem.offset0,0x4
	.type		.nv.reservedSmem.cap,@object
	.size		.nv.reservedSmem.cap,0x4
	.type		__assertfail,@function
